	.headerflags	@"EF_CUDA_TEXMODE_UNIFIED EF_CUDA_64BIT_ADDRESS EF_CUDA_ACCELERATORS EF_CUDA_SM90 EF_CUDA_VIRTUAL_SM(EF_CUDA_SM90)"
	.elftype	@"ET_EXEC"


//--------------------- .nv.info                  --------------------------
	.section	.nv.info,"",@"SHT_CUDA_INFO"
	.align	4


	//----- nvinfo : EIATTR_REGCOUNT
	.align		4
        /*0000*/ 	.byte	0x04, 0x2f
        /*0002*/ 	.short	(.L_1 - .L_0)
	.align		4
.L_0:
        /*0004*/ 	.word	index@(triton_mm)
        /*0008*/ 	.word	0x00000080


	//----- nvinfo : EIATTR_MIN_STACK_SIZE
	.align		4
.L_1:
        /*000c*/ 	.byte	0x04, 0x12
        /*000e*/ 	.short	(.L_3 - .L_2)
	.align		4
.L_2:
        /*0010*/ 	.word	index@(triton_mm)
        /*0014*/ 	.word	0x00000000


	//----- nvinfo : EIATTR_FRAME_SIZE
	.align		4
.L_3:
        /*0018*/ 	.byte	0x04, 0x11
        /*001a*/ 	.short	(.L_5 - .L_4)
	.align		4
.L_4:
        /*001c*/ 	.word	index@(triton_mm)
        /*0020*/ 	.word	0x00000000


	//----- nvinfo : EIATTR_MIN_STACK_SIZE
	.align		4
.L_5:
        /*0024*/ 	.byte	0x04, 0x12
        /*0026*/ 	.short	(.L_7 - .L_6)
	.align		4
.L_6:
        /*0028*/ 	.word	index@(triton_mm)
        /*002c*/ 	.word	0x00000000
.L_7:


//--------------------- .nv.info.triton_mm        --------------------------
	.section	.nv.info.triton_mm,"",@"SHT_CUDA_INFO"
	.sectionflags	@""
	.align	4


	//----- nvinfo : EIATTR_CUDA_API_VERSION
	.align		4
        /*0000*/ 	.byte	0x04, 0x37
        /*0002*/ 	.short	(.L_9 - .L_8)
.L_8:
        /*0004*/ 	.word	0x0000007c


	//----- nvinfo : EIATTR_KPARAM_INFO
	.align		4
.L_9:
        /*0008*/ 	.byte	0x04, 0x17
        /*000a*/ 	.short	(.L_11 - .L_10)
.L_10:
        /*000c*/ 	.word	0x00000000
        /*0010*/ 	.short	0x0002
        /*0012*/ 	.short	0x0010
        /*0014*/ 	.byte	0x00, 0xf0, 0x21, 0x00


	//----- nvinfo : EIATTR_KPARAM_INFO
	.align		4
.L_11:
        /*0018*/ 	.byte	0x04, 0x17
        /*001a*/ 	.short	(.L_13 - .L_12)
.L_12:
        /*001c*/ 	.word	0x00000000
        /*0020*/ 	.short	0x0001
        /*0022*/ 	.short	0x0008
        /*0024*/ 	.byte	0x00, 0xf0, 0x21, 0x00


	//----- nvinfo : EIATTR_KPARAM_INFO
	.align		4
.L_13:
        /*0028*/ 	.byte	0x04, 0x17
        /*002a*/ 	.short	(.L_15 - .L_14)
.L_14:
        /*002c*/ 	.word	0x00000000
        /*0030*/ 	.short	0x0000
        /*0032*/ 	.short	0x0000
        /*0034*/ 	.byte	0x00, 0xf0, 0x21, 0x00


	//----- nvinfo : EIATTR_SPARSE_MMA_MASK
	.align		4
.L_15:
        /*0038*/ 	.byte	0x03, 0x50
        /*003a*/ 	.short	0x0000


	//----- nvinfo : EIATTR_MAXREG_COUNT
	.align		4
        /*003c*/ 	.byte	0x03, 0x1b
        /*003e*/ 	.short	0x00ff


	//----- nvinfo : EIATTR_EXIT_INSTR_OFFSETS
	.align		4
        /*0040*/ 	.byte	0x04, 0x1c
        /*0042*/ 	.short	(.L_17 - .L_16)


	//   ....[0]....
.L_16:
        /*0044*/ 	.word	0x00002950


	//   ....[1]....
        /*0048*/ 	.word	0x00002980


	//----- nvinfo : EIATTR_MAX_THREADS
	.align		4
.L_17:
        /*004c*/ 	.byte	0x04, 0x05
        /*004e*/ 	.short	(.L_19 - .L_18)
.L_18:
        /*0050*/ 	.word	0x00000080
        /*0054*/ 	.word	0x00000001
        /*0058*/ 	.word	0x00000001


	//----- nvinfo : EIATTR_CBANK_PARAM_SIZE
	.align		4
.L_19:
        /*005c*/ 	.byte	0x03, 0x19
        /*005e*/ 	.short	0x0018


	//----- nvinfo : EIATTR_PARAM_CBANK
	.align		4
        /*0060*/ 	.byte	0x04, 0x0a
        /*0062*/ 	.short	(.L_21 - .L_20)
	.align		4
.L_20:
        /*0064*/ 	.word	index@(.nv.constant0.triton_mm)
        /*0068*/ 	.short	0x0210
        /*006a*/ 	.short	0x0018


	//----- nvinfo : EIATTR_SW_WAR
	.align		4
.L_21:
        /*006c*/ 	.byte	0x04, 0x36
        /*006e*/ 	.short	(.L_23 - .L_22)
.L_22:
        /*0070*/ 	.word	0x00000008
.L_23:


//--------------------- .nv.callgraph             --------------------------
	.section	.nv.callgraph,"",@"SHT_CUDA_CALLGRAPH"
	.align	4
	.sectionentsize	8
	.align		4
        /*0000*/ 	.word	0x00000000
	.align		4
        /*0004*/ 	.word	0xffffffff
	.align		4
        /*0008*/ 	.word	0x00000000
	.align		4
        /*000c*/ 	.word	0xfffffffe
	.align		4
        /*0010*/ 	.word	0x00000000
	.align		4
        /*0014*/ 	.word	0xfffffffd
	.align		4
        /*0018*/ 	.word	0x00000000
	.align		4
        /*001c*/ 	.word	0xfffffffc


//--------------------- .text.triton_mm           --------------------------
	.section	.text.triton_mm,"ax",@progbits
	.sectionflags	@"SHF_BARRIERS=1"
	.align	128
        .global         triton_mm
        .type           triton_mm,@function
        .size           triton_mm,(.L_x_2 - triton_mm)
        .other          triton_mm,@"STO_CUDA_ENTRY STV_DEFAULT"
triton_mm:
.text.triton_mm:
[----:B------:R-:W1:Y:S01]  /*0000*/  LDC R1, c[0x0][0x28] ;  /* 0x00000a00ff017b82 */ /* 0x000e620000000800 */
[----:B------:R-:W2:Y:S01]  /*0010*/  S2R R99, SR_CTAID.X ;  /* 0x0000000000637919 */ /* 0x000ea20000002500 */
[----:B------:R-:W-:-:S06]  /*0020*/  IMAD.MOV.U32 R3, RZ, RZ, -0x8 ;  /* 0xfffffff8ff037424 */ /* 0x000fcc00078e00ff */
[----:B------:R-:W3:Y:S01]  /*0030*/  S2UR UR11, SR_CgaCtaId ;  /* 0x00000000000b79c3 */ /* 0x000ee20000008800 */
[----:B------:R-:W-:Y:S01]  /*0040*/  UMOV UR4, 0x400 ;  /* 0x0000040000047882 */ /* 0x000fe20000000000 */
[----:B------:R-:W4:Y:S01]  /*0050*/  S2R R97, SR_TID.X ;  /* 0x0000000000617919 */ /* 0x000f220000002100 */
[----:B------:R-:W-:Y:S01]  /*0060*/  ULDC.64 UR12, c[0x0][0x208] ;  /* 0x00008200000c7ab9 */ /* 0x000fe20000000a00 */
[----:B------:R-:W-:Y:S01]  /*0070*/  MOV R98, 0xffffff80 ;  /* 0xffffff8000627802 */ /* 0x000fe20000000f00 */
[----:B------:R-:W-:Y:S01]  /*0080*/  UMOV UR9, 0x2 ;  /* 0x0000000200097882 */ /* 0x000fe20000000000 */
[----:B------:R-:W-:Y:S01]  /*0090*/  UMOV UR8, URZ ;  /* 0x0000003f00087c82 */ /* 0x000fe20008000000 */
[----:B------:R-:W-:Y:S01]  /*00a0*/  UMOV UR7, URZ ;  /* 0x0000003f00077c82 */ /* 0x000fe20008000000 */
[----:B------:R-:W-:Y:S01]  /*00b0*/  UMOV UR6, URZ ;  /* 0x0000003f00067c82 */ /* 0x000fe20008000000 */
[----:B---3--:R-:W-:-:S04]  /*00c0*/  UPRMT UR11, UR11, 0x654, UR4 ;  /* 0x000006540b0b7896 */ /* 0x008fc80008000004 */
[----:B------:R-:W-:Y:S01]  /*00d0*/  UIADD3 UR10, UR11, 0x3000, URZ ;  /* 0x000030000b0a7890 */ /* 0x000fe2000fffe03f */
[----:B--2---:R-:W-:Y:S02]  /*00e0*/  IMAD.HI R5, R99, 0x38e38e39, RZ ;  /* 0x38e38e3963057827 */ /* 0x004fe400078e02ff */
[----:B------:R-:W-:Y:S01]  /*00f0*/  UMOV UR4, UR11 ;  /* 0x0000000b00047c82 */ /* 0x000fe20008000000 */
[----:B----4-:R-:W-:-:S03]  /*0100*/  SHF.R.U32.HI R58, RZ, 0x4, R97 ;  /* 0x00000004ff3a7819 */ /* 0x010fc60000011661 */
[----:B------:R-:W-:Y:S01]  /*0110*/  UMOV UR5, UR10 ;  /* 0x0000000a00057c82 */ /* 0x000fe20008000000 */
[----:B------:R-:W-:Y:S02]  /*0120*/  SHF.R.U32.HI R60, RZ, 0x1f, R5 ;  /* 0x0000001fff3c7819 */ /* 0x000fe40000011605 */
[----:B------:R-:W-:Y:S02]  /*0130*/  SGXT.U32 R58, R58, 0x3 ;  /* 0x000000033a3a781a */ /* 0x000fe40000000000 */
[----:B------:R-:W-:Y:S02]  /*0140*/  LEA.HI.SX32 R60, R5, R60, 0x19 ;  /* 0x0000003c053c7211 */ /* 0x000fe400078fcaff */
[----:B------:R-:W-:Y:S01]  /*0150*/  LOP3.LUT R0, R58, 0xf, R97, 0x78, !PT ;  /* 0x0000000f3a007812 */ /* 0x000fe200078e7861 */
[C---:B------:R-:W-:Y:S01]  /*0160*/  IMAD.SHL.U32 R19, R58.reuse, 0x80, RZ ;  /* 0x000000803a137824 */ /* 0x040fe200078e00ff */
[----:B------:R-:W-:Y:S01]  /*0170*/  LOP3.LUT R5, R58, 0x40, RZ, 0xfc, !PT ;  /* 0x000000403a057812 */ /* 0x000fe200078efcff */
[----:B------:R-:W-:Y:S01]  /*0180*/  IMAD R3, R60, R3, 0x1 ;  /* 0x000000013c037424 */ /* 0x000fe200078e0203 */
[----:B------:R-:W-:Y:S01]  /*0190*/  LOP3.LUT R119, R58, 0x8, RZ, 0xfc, !PT ;  /* 0x000000083a777812 */ /* 0x000fe200078efcff */
[----:B------:R-:W-:Y:S01]  /*01a0*/  IMAD.SHL.U32 R0, R0, 0x8, RZ ;  /* 0x0000000800007824 */ /* 0x000fe200078e00ff */
[----:B------:R-:W-:Y:S01]  /*01b0*/  LOP3.LUT R17, R58, 0x10, RZ, 0xfc, !PT ;  /* 0x000000103a117812 */ /* 0x000fe200078efcff */
[----:B------:R-:W-:Y:S01]  /*01c0*/  IMAD.SHL.U32 R5, R5, 0x80, RZ ;  /* 0x0000008005057824 */ /* 0x000fe200078e00ff */
[----:B------:R-:W-:Y:S01]  /*01d0*/  VIMNMX R59, R3, 0x8, PT ;  /* 0x00000008033b7848 */ /* 0x000fe20003fe0100 */
[----:B------:R-:W-:Y:S01]  /*01e0*/  IMAD R4, R60, -0x240, R99 ;  /* 0xfffffdc03c047824 */ /* 0x000fe200078e0263 */
[----:B------:R-:W-:Y:S01]  /*01f0*/  LOP3.LUT R117, R58, 0x18, RZ, 0xfc, !PT ;  /* 0x000000183a757812 */ /* 0x000fe200078efcff */
[----:B------:R-:W-:Y:S01]  /*0200*/  IMAD.SHL.U32 R119, R119, 0x80, RZ ;  /* 0x0000008077777824 */ /* 0x000fe200078e00ff */
[-C--:B------:R-:W-:Y:S01]  /*0210*/  IABS R94, R59.reuse ;  /* 0x0000003b005e7213 */ /* 0x080fe20000000000 */
[----:B------:R-:W-:Y:S01]  /*0220*/  IMAD.SHL.U32 R17, R17, 0x80, RZ ;  /* 0x0000008011117824 */ /* 0x000fe200078e00ff */
[----:B------:R-:W-:Y:S01]  /*0230*/  LOP3.LUT R112, R5, R0, RZ, 0xfc, !PT ;  /* 0x0000000005707212 */ /* 0x000fe200078efcff */
[----:B------:R-:W-:Y:S01]  /*0240*/  IMAD.SHL.U32 R117, R117, 0x80, RZ ;  /* 0x0000008075757824 */ /* 0x000fe200078e00ff */
[----:B------:R-:W2:Y:S01]  /*0250*/  I2F.RP R2, R94 ;  /* 0x0000005e00027306 */ /* 0x000ea20000209400 */
[----:B------:R-:W-:-:S02]  /*0260*/  IABS R93, R59 ;  /* 0x0000003b005d7213 */ /* 0x000fc40000000000 */
[----:B------:R-:W-:Y:S01]  /*0270*/  LOP3.LUT R15, R58, 0x20, RZ, 0xfc, !PT ;  /* 0x000000203a0f7812 */ /* 0x000fe200078efcff */
[----:B------:R-:W-:Y:S01]  /*0280*/  IMAD.SHL.U32 R112, R112, 0x2, RZ ;  /* 0x0000000270707824 */ /* 0x000fe200078e00ff */
[C---:B------:R-:W-:Y:S01]  /*0290*/  LOP3.LUT R115, R58.reuse, 0x28, RZ, 0xfc, !PT ;  /* 0x000000283a737812 */ /* 0x040fe200078efcff */
[----:B------:R-:W-:Y:S01]  /*02a0*/  IMAD.MOV R93, RZ, RZ, -R93 ;  /* 0x000000ffff5d7224 */ /* 0x000fe200078e0a5d */
[C---:B------:R-:W-:Y:S01]  /*02b0*/  LOP3.LUT R13, R58.reuse, 0x30, RZ, 0xfc, !PT ;  /* 0x000000303a0d7812 */ /* 0x040fe200078efcff */
[----:B------:R-:W-:Y:S01]  /*02c0*/  IMAD.SHL.U32 R15, R15, 0x80, RZ ;  /* 0x000000800f0f7824 */ /* 0x000fe200078e00ff */
[C---:B------:R-:W-:Y:S01]  /*02d0*/  LOP3.LUT R113, R58.reuse, 0x38, RZ, 0xfc, !PT ;  /* 0x000000383a717812 */ /* 0x040fe200078efcff */
[----:B------:R-:W-:Y:S01]  /*02e0*/  IMAD.SHL.U32 R115, R115, 0x80, RZ ;  /* 0x0000008073737824 */ /* 0x000fe200078e00ff */
[C---:B------:R-:W-:Y:S01]  /*02f0*/  LOP3.LUT R111, R58.reuse, 0x48, RZ, 0xfc, !PT ;  /* 0x000000483a6f7812 */ /* 0x040fe200078efcff */
[----:B------:R-:W-:Y:S01]  /*0300*/  IMAD.SHL.U32 R13, R13, 0x80, RZ ;  /* 0x000000800d0d7824 */ /* 0x000fe200078e00ff */
[C---:B------:R-:W-:Y:S01]  /*0310*/  LOP3.LUT R11, R58.reuse, 0x50, RZ, 0xfc, !PT ;  /* 0x000000503a0b7812 */ /* 0x040fe200078efcff */
[----:B------:R-:W-:Y:S01]  /*0320*/  IMAD.SHL.U32 R113, R113, 0x80, RZ ;  /* 0x0000008071717824 */ /* 0x000fe200078e00ff */
[----:B--2---:R-:W2:Y:S01]  /*0330*/  MUFU.RCP R2, R2 ;  /* 0x0000000200027308 */ /* 0x004ea20000001000 */
        /* <DEDUP_REMOVED lines=8> */
[----:B------:R-:W-:Y:S01]  /*03c0*/  LOP3.LUT R105, R58, 0x78, RZ, 0xfc, !PT ;  /* 0x000000783a697812 */ /* 0x000fe200078efcff */
[----:B------:R-:W-:Y:S01]  /*03d0*/  IMAD.SHL.U32 R107, R107, 0x80, RZ ;  /* 0x000000806b6b7824 */ /* 0x000fe200078e00ff */
[----:B------:R-:W-:Y:S01]  /*03e0*/  SHF.R.U32.HI R104, RZ, 0x4, R97 ;  /* 0x00000004ff687819 */ /* 0x000fe20000011661 */
[----:B------:R-:W-:Y:S01]  /*03f0*/  IMAD.SHL.U32 R7, R7, 0x80, RZ ;  /* 0x0000008007077824 */ /* 0x000fe200078e00ff */
[----:B------:R-:W-:Y:S01]  /*0400*/  LOP3.LUT R120, R0, R19, RZ, 0xfc, !PT ;  /* 0x0000001300787212 */ /* 0x000fe200078efcff */
[----:B------:R-:W-:Y:S01]  /*0410*/  IMAD.SHL.U32 R105, R105, 0x80, RZ ;  /* 0x0000008069697824 */ /* 0x000fe200078e00ff */
[----:B------:R-:W-:Y:S01]  /*0420*/  SGXT.U32 R104, R104, 0x1 ;  /* 0x000000016868781a */ /* 0x000fe20000000000 */
[----:B--2---:R-:W-:Y:S01]  /*0430*/  VIADD R2, R2, 0xffffffe ;  /* 0x0ffffffe02027836 */ /* 0x004fe20000000000 */
[-C--:B------:R-:W-:Y:S01]  /*0440*/  LOP3.LUT R119, R119, R0.reuse, RZ, 0xfc, !PT ;  /* 0x0000000077777212 */ /* 0x080fe200078efcff */
[----:B------:R-:W-:Y:S01]  /*0450*/  IMAD.SHL.U32 R120, R120, 0x2, RZ ;  /* 0x0000000278787824 */ /* 0x000fe200078e00ff */
[-C--:B------:R-:W-:Y:S01]  /*0460*/  LOP3.LUT R118, R17, R0.reuse, RZ, 0xfc, !PT ;  /* 0x0000000011767212 */ /* 0x080fe200078efcff */
[----:B------:R-:W2:Y:S01]  /*0470*/  F2I.FTZ.U32.TRUNC.NTZ R3, R2 ;  /* 0x0000000200037305 */ /* 0x000ea2000021f000 */
[-C--:B------:R-:W-:Y:S01]  /*0480*/  LOP3.LUT R117, R117, R0.reuse, RZ, 0xfc, !PT ;  /* 0x0000000075757212 */ /* 0x080fe200078efcff */
[----:B------:R-:W-:Y:S01]  /*0490*/  IMAD.SHL.U32 R20, R104, 0x20, RZ ;  /* 0x0000002068147824 */ /* 0x000fe200078e00ff */
[-C--:B------:R-:W-:Y:S01]  /*04a0*/  LOP3.LUT R116, R15, R0.reuse, RZ, 0xfc, !PT ;  /* 0x000000000f747212 */ /* 0x080fe200078efcff */
[----:B------:R-:W-:Y:S01]  /*04b0*/  IMAD.SHL.U32 R119, R119, 0x2, RZ ;  /* 0x0000000277777824 */ /* 0x000fe200078e00ff */
[-C--:B------:R-:W-:Y:S01]  /*04c0*/  LOP3.LUT R115, R115, R0.reuse, RZ, 0xfc, !PT ;  /* 0x0000000073737212 */ /* 0x080fe200078efcff */
[----:B------:R-:W-:Y:S01]  /*04d0*/  VIADD R67, R120, UR11 ;  /* 0x0000000b78437c36 */ /* 0x000fe20008000000 */
[-C--:B------:R-:W-:Y:S01]  /*04e0*/  LOP3.LUT R114, R13, R0.reuse, RZ, 0xfc, !PT ;  /* 0x000000000d727212 */ /* 0x080fe200078efcff */
[----:B------:R-:W-:Y:S01]  /*04f0*/  IMAD.SHL.U32 R118, R118, 0x2, RZ ;  /* 0x0000000276767824 */ /* 0x000fe200078e00ff */
[-C--:B------:R-:W-:Y:S01]  /*0500*/  LOP3.LUT R113, R113, R0.reuse, RZ, 0xfc, !PT ;  /* 0x0000000071717212 */ /* 0x080fe200078efcff */
[----:B------:R-:W-:Y:S01]  /*0510*/  VIADD R65, R119, UR11 ;  /* 0x0000000b77417c36 */ /* 0x000fe20008000000 */
[-C--:B------:R-:W-:Y:S01]  /*0520*/  LOP3.LUT R111, R111, R0.reuse, RZ, 0xfc, !PT ;  /* 0x000000006f6f7212 */ /* 0x080fe200078efcff */
[----:B------:R-:W-:Y:S01]  /*0530*/  IMAD.SHL.U32 R116, R116, 0x2, RZ ;  /* 0x0000000274747824 */ /* 0x000fe200078e00ff */
[-C--:B------:R-:W-:Y:S01]  /*0540*/  LOP3.LUT R110, R11, R0.reuse, RZ, 0xfc, !PT ;  /* 0x000000000b6e7212 */ /* 0x080fe200078efcff */
[----:B------:R-:W-:Y:S01]  /*0550*/  IMAD.SHL.U32 R115, R115, 0x2, RZ ;  /* 0x0000000273737824 */ /* 0x000fe200078e00ff */
[----:B--2---:R-:W-:Y:S01]  /*0560*/  IADD3 R5, RZ, -R3, RZ ;  /* 0x80000003ff057210 */ /* 0x004fe20007ffe0ff */
[----:B------:R-:W-:Y:S01]  /*0570*/  IMAD.MOV.U32 R2, RZ, RZ, RZ ;  /* 0x000000ffff027224 */ /* 0x000fe200078e00ff */
[-C--:B------:R-:W-:Y:S01]  /*0580*/  LOP3.LUT R109, R109, R0.reuse, RZ, 0xfc, !PT ;  /* 0x000000006d6d7212 */ /* 0x080fe200078efcff */
[----:B------:R-:W-:Y:S01]  /*0590*/  IMAD.SHL.U32 R114, R114, 0x2, RZ ;  /* 0x0000000272727824 */ /* 0x000fe200078e00ff */
[----:B------:R-:W-:Y:S01]  /*05a0*/  LOP3.LUT R108, R9, R0, RZ, 0xfc, !PT ;  /* 0x00000000096c7212 */ /* 0x000fe200078efcff */
[----:B------:R-:W-:Y:S01]  /*05b0*/  IMAD R122, R5, R94, RZ ;  /* 0x0000005e057a7224 */ /* 0x000fe200078e02ff */
[-C--:B------:R-:W-:Y:S01]  /*05c0*/  LOP3.LUT R107, R107, R0.reuse, RZ, 0xfc, !PT ;  /* 0x000000006b6b7212 */ /* 0x080fe200078efcff */
[----:B------:R-:W-:Y:S01]  /*05d0*/  VIADD R63, R118, UR11 ;  /* 0x0000000b763f7c36 */ /* 0x000fe20008000000 */
[----:B------:R-:W-:Y:S01]  /*05e0*/  LOP3.LUT R106, R7, R0, RZ, 0xfc, !PT ;  /* 0x00000000076a7212 */ /* 0x000fe200078efcff */
[----:B------:R-:W-:Y:S01]  /*05f0*/  IMAD.HI.U32 R122, R3, R122, R2 ;  /* 0x0000007a037a7227 */ /* 0x000fe200078e0002 */
[----:B------:R-:W-:-:S02]  /*0600*/  IABS R3, R4 ;  /* 0x0000000400037213 */ /* 0x000fc40000000000 */
[----:B------:R-:W-:Y:S01]  /*0610*/  LOP3.LUT R4, R4, R59, RZ, 0x3c, !PT ;  /* 0x0000003b04047212 */ /* 0x000fe200078e3cff */
[----:B------:R-:W-:Y:S01]  /*0620*/  IMAD.SHL.U32 R113, R113, 0x2, RZ ;  /* 0x0000000271717824 */ /* 0x000fe200078e00ff */
[----:B------:R-:W-:Y:S01]  /*0630*/  LOP3.LUT R105, R105, R0, RZ, 0xfc, !PT ;  /* 0x0000000069697212 */ /* 0x000fe200078efcff */
[----:B------:R-:W-:Y:S01]  /*0640*/  IMAD.HI.U32 R18, R122, R3, RZ ;  /* 0x000000037a127227 */ /* 0x000fe200078e00ff */
[----:B------:R-:W-:Y:S02]  /*0650*/  LOP3.LUT R10, R97, 0xf, RZ, 0xc0, !PT ;  /* 0x0000000f610a7812 */ /* 0x000fe400078ec0ff */
[----:B------:R-:W-:Y:S01]  /*0660*/  LOP3.LUT R0, R104, 0x7, R97, 0x78, !PT ;  /* 0x0000000768007812 */ /* 0x000fe200078e7861 */
[----:B------:R-:W-:Y:S01]  /*0670*/  IMAD R3, R18, R93, R3 ;  /* 0x0000005d12037224 */ /* 0x000fe200078e0203 */
[----:B------:R-:W-:Y:S01]  /*0680*/  ISETP.GE.AND P0, PT, R4, RZ, PT ;  /* 0x000000ff0400720c */ /* 0x000fe20003f06270 */
[----:B------:R-:W-:Y:S01]  /*0690*/  IMAD.SHL.U32 R5, R10, 0x80, RZ ;  /* 0x000000800a057824 */ /* 0x000fe200078e00ff */
[----:B------:R-:W-:Y:S01]  /*06a0*/  SHF.R.U32.HI R102, RZ, 0x5, R97 ;  /* 0x00000005ff667819 */ /* 0x000fe20000011661 */
[----:B------:R-:W-:Y:S01]  /*06b0*/  IMAD.SHL.U32 R0, R0, 0x8, RZ ;  /* 0x0000000800007824 */ /* 0x000fe200078e00ff */
[----:B------:R-:W-:Y:S01]  /*06c0*/  ISETP.GT.U32.AND P1, PT, R94, R3, PT ;  /* 0x000000035e00720c */ /* 0x000fe20003f24070 */
[----:B------:R-:W-:Y:S01]  /*06d0*/  VIADD R43, R116, UR11 ;  /* 0x0000000b742b7c36 */ /* 0x000fe20008000000 */
[C---:B------:R-:W-:Y:S01]  /*06e0*/  LOP3.LUT R54, R104.reuse, 0x2, RZ, 0xfc, !PT ;  /* 0x0000000268367812 */ /* 0x040fe200078efcff */
[----:B------:R-:W-:Y:S01]  /*06f0*/  IMAD.SHL.U32 R111, R111, 0x2, RZ ;  /* 0x000000026f6f7824 */ /* 0x000fe200078e00ff */
[----:B------:R-:W-:Y:S01]  /*0700*/  LOP3.LUT R52, R104, 0x4, RZ, 0xfc, !PT ;  /* 0x0000000468347812 */ /* 0x000fe200078efcff */
[----:B------:R-:W-:Y:S01]  /*0710*/  IMAD.SHL.U32 R110, R110, 0x2, RZ ;  /* 0x000000026e6e7824 */ /* 0x000fe200078e00ff */
[C---:B------:R-:W-:Y:S01]  /*0720*/  LOP3.LUT R50, R104.reuse, 0x6, RZ, 0xfc, !PT ;  /* 0x0000000668327812 */ /* 0x040fe200078efcff */
[----:B------:R-:W-:Y:S01]  /*0730*/  IMAD.SHL.U32 R109, R109, 0x2, RZ ;  /* 0x000000026d6d7824 */ /* 0x000fe200078e00ff */
[----:B------:R-:W-:Y:S01]  /*0740*/  LOP3.LUT R48, R104, 0x8, RZ, 0xfc, !PT ;  /* 0x0000000868307812 */ /* 0x000fe200078efcff */
[----:B------:R-:W-:Y:S01]  /*0750*/  IMAD.SHL.U32 R108, R108, 0x2, RZ ;  /* 0x000000026c6c7824 */ /* 0x000fe200078e00ff */
[C---:B------:R-:W-:Y:S01]  /*0760*/  LOP3.LUT R46, R104.reuse, 0xa, RZ, 0xfc, !PT ;  /* 0x0000000a682e7812 */ /* 0x040fe200078efcff */
[----:B------:R-:W-:Y:S01]  /*0770*/  IMAD.SHL.U32 R107, R107, 0x2, RZ ;  /* 0x000000026b6b7824 */ /* 0x000fe200078e00ff */
[----:B------:R-:W-:Y:S01]  /*0780*/  LOP3.LUT R44, R104, 0xc, RZ, 0xfc, !PT ;  /* 0x0000000c682c7812 */ /* 0x000fe200078efcff */
[----:B------:R-:W-:Y:S01]  /*0790*/  @!P1 IMAD.IADD R3, R3, 0x1, -R94 ;  /* 0x0000000103039824 */ /* 0x000fe200078e0a5e */
[----:B------:R-:W-:Y:S01]  /*07a0*/  @!P1 IADD3 R18, R18, 0x1, RZ ;  /* 0x0000000112129810 */ /* 0x000fe20007ffe0ff */
[----:B------:R-:W-:Y:S01]  /*07b0*/  IMAD.SHL.U32 R106, R106, 0x2, RZ ;  /* 0x000000026a6a7824 */ /* 0x000fe200078e00ff */
[----:B------:R-:W-:Y:S01]  /*07c0*/  LOP3.LUT R2, R104, 0xe, RZ, 0xfc, !PT ;  /* 0x0000000e68027812 */ /* 0x000fe200078efcff */
[----:B------:R-:W-:Y:S01]  /*07d0*/  IMAD.SHL.U32 R105, R105, 0x2, RZ ;  /* 0x0000000269697824 */ /* 0x000fe200078e00ff */
[----:B------:R-:W-:-:S02]  /*07e0*/  ISETP.GE.U32.AND P2, PT, R3, R94, PT ;  /* 0x0000005e0300720c */ /* 0x000fc40003f46070 */
[----:B------:R-:W-:Y:S02]  /*07f0*/  SGXT.U32 R102, R102, 0x2 ;  /* 0x000000026666781a */ /* 0x000fe40000000000 */
[----:B------:R-:W-:Y:S02]  /*0800*/  LOP3.LUT R103, R0, R5, RZ, 0xfc, !PT ;  /* 0x0000000500677212 */ /* 0x000fe400078efcff */
[----:B------:R-:W-:Y:S01]  /*0810*/  SHF.R.U32.HI R0, RZ, 0x3, R97 ;  /* 0x00000003ff007819 */ /* 0x000fe20000011661 */
[----:B------:R-:W-:Y:S01]  /*0820*/  IMAD.SHL.U32 R101, R102, 0x8, RZ ;  /* 0x0000000866657824 */ /* 0x000fe200078e00ff */
[----:B------:R-:W-:Y:S01]  /*0830*/  LOP3.LUT R54, R54, 0x7, R97, 0x78, !PT ;  /* 0x0000000736367812 */ /* 0x000fe200078e7861 */
[----:B------:R-:W-:Y:S01]  /*0840*/  IMAD.SHL.U32 R103, R103, 0x2, RZ ;  /* 0x0000000267677824 */ /* 0x000fe200078e00ff */
[----:B------:R-:W-:Y:S02]  /*0850*/  LOP3.LUT R52, R52, 0x7, R97, 0x78, !PT ;  /* 0x0000000734347812 */ /* 0x000fe400078e7861 */
[----:B------:R-:W-:Y:S01]  /*0860*/  LOP3.LUT R50, R50, 0x7, R97, 0x78, !PT ;  /* 0x0000000732327812 */ /* 0x000fe200078e7861 */
[----:B------:R-:W-:Y:S01]  /*0870*/  @P2 VIADD R18, R18, 0x1 ;  /* 0x0000000112122836 */ /* 0x000fe20000000000 */
[----:B------:R-:W-:Y:S01]  /*0880*/  LOP3.LUT R48, R48, 0x7, R97, 0x78, !PT ;  /* 0x0000000730307812 */ /* 0x000fe200078e7861 */
[----:B------:R-:W-:Y:S01]  /*0890*/  IMAD.SHL.U32 R54, R54, 0x8, RZ ;  /* 0x0000000836367824 */ /* 0x000fe200078e00ff */
[----:B------:R-:W-:Y:S01]  /*08a0*/  LOP3.LUT R46, R46, 0x7, R97, 0x78, !PT ;  /* 0x000000072e2e7812 */ /* 0x000fe200078e7861 */
[----:B------:R-:W-:Y:S01]  /*08b0*/  @!P0 IMAD.MOV R18, RZ, RZ, -R18 ;  /* 0x000000ffff128224 */ /* 0x000fe200078e0a12 */
[----:B------:R-:W-:Y:S01]  /*08c0*/  LOP3.LUT R44, R44, 0x7, R97, 0x78, !PT ;  /* 0x000000072c2c7812 */ /* 0x000fe200078e7861 */
[----:B------:R-:W-:Y:S01]  /*08d0*/  IMAD.SHL.U32 R52, R52, 0x8, RZ ;  /* 0x0000000834347824 */ /* 0x000fe200078e00ff */
[----:B------:R-:W-:Y:S01]  /*08e0*/  LOP3.LUT R2, R2, 0x7, R97, 0x78, !PT ;  /* 0x0000000702027812 */ /* 0x000fe200078e7861 */
[----:B------:R-:W-:Y:S01]  /*08f0*/  IMAD.SHL.U32 R50, R50, 0x8, RZ ;  /* 0x0000000832327824 */ /* 0x000fe200078e00ff */
[----:B------:R-:W-:Y:S01]  /*0900*/  SGXT.U32 R0, R0, 0x1 ;  /* 0x000000010000781a */ /* 0x000fe20000000000 */
[----:B------:R-:W-:Y:S01]  /*0910*/  IMAD.SHL.U32 R48, R48, 0x8, RZ ;  /* 0x0000000830307824 */ /* 0x000fe200078e00ff */
[----:B------:R-:W-:Y:S01]  /*0920*/  ISETP.NE.AND P1, PT, R59, RZ, PT ;  /* 0x000000ff3b00720c */ /* 0x000fe20003f25270 */
[----:B------:R-:W-:Y:S01]  /*0930*/  IMAD.SHL.U32 R46, R46, 0x8, RZ ;  /* 0x000000082e2e7824 */ /* 0x000fe200078e00ff */
[----:B------:R-:W-:Y:S01]  /*0940*/  LOP3.LUT R57, RZ, R59, RZ, 0x33, !PT ;  /* 0x0000003bff397212 */ /* 0x000fe200078e33ff */
[----:B------:R-:W-:Y:S01]  /*0950*/  IMAD.SHL.U32 R44, R44, 0x8, RZ ;  /* 0x000000082c2c7824 */ /* 0x000fe200078e00ff */
[----:B------:R-:W-:Y:S01]  /*0960*/  LOP3.LUT R12, R0, 0x8, RZ, 0xfc, !PT ;  /* 0x00000008000c7812 */ /* 0x000fe200078efcff */
[----:B------:R-:W-:Y:S01]  /*0970*/  IMAD.SHL.U32 R2, R2, 0x8, RZ ;  /* 0x0000000802027824 */ /* 0x000fe200078e00ff */
[----:B------:R-:W-:-:S02]  /*0980*/  LOP3.LUT R20, R20, R101, RZ, 0xfc, !PT ;  /* 0x0000006514147212 */ /* 0x000fc400078efcff */
[----:B------:R-:W-:Y:S02]  /*0990*/  SEL R55, R57, R18, !P1 ;  /* 0x0000001239377207 */ /* 0x000fe40004800000 */
[C---:B------:R-:W-:Y:S02]  /*09a0*/  LOP3.LUT R54, R5.reuse, R54, RZ, 0xfc, !PT ;  /* 0x0000003605367212 */ /* 0x040fe400078efcff */
[----:B------:R-:W-:Y:S01]  /*09b0*/  LOP3.LUT R52, R5, R52, RZ, 0xfc, !PT ;  /* 0x0000003405347212 */ /* 0x000fe200078efcff */
[----:B------:R-:W-:Y:S01]  /*09c0*/  IMAD.SHL.U32 R55, R55, 0x80, RZ ;  /* 0x0000008037377824 */ /* 0x000fe200078e00ff */
[C---:B------:R-:W-:Y:S01]  /*09d0*/  LOP3.LUT R50, R5.reuse, R50, RZ, 0xfc, !PT ;  /* 0x0000003205327212 */ /* 0x040fe200078efcff */
[----:B------:R-:W-:Y:S01]  /*09e0*/  IMAD.SHL.U32 R54, R54, 0x2, RZ ;  /* 0x0000000236367824 */ /* 0x000fe200078e00ff */
[C---:B------:R-:W-:Y:S01]  /*09f0*/  LOP3.LUT R48, R5.reuse, R48, RZ, 0xfc, !PT ;  /* 0x0000003005307212 */ /* 0x040fe200078efcff */
[----:B------:R-:W-:Y:S01]  /*0a00*/  IMAD.SHL.U32 R52, R52, 0x2, RZ ;  /* 0x0000000234347824 */ /* 0x000fe200078e00ff */
[C---:B------:R-:W-:Y:S01]  /*0a10*/  LOP3.LUT R46, R5.reuse, R46, RZ, 0xfc, !PT ;  /* 0x0000002e052e7212 */ /* 0x040fe200078efcff */
[----:B------:R-:W-:Y:S01]  /*0a20*/  IMAD.SHL.U32 R50, R50, 0x2, RZ ;  /* 0x0000000232327824 */ /* 0x000fe200078e00ff */
[C---:B------:R-:W-:Y:S01]  /*0a30*/  LOP3.LUT R44, R5.reuse, R44, RZ, 0xfc, !PT ;  /* 0x0000002c052c7212 */ /* 0x040fe200078efcff */
[----:B------:R-:W-:Y:S01]  /*0a40*/  IMAD.SHL.U32 R48, R48, 0x2, RZ ;  /* 0x0000000230307824 */ /* 0x000fe200078e00ff */
[----:B------:R-:W-:Y:S01]  /*0a50*/  LOP3.LUT R2, R5, R2, RZ, 0xfc, !PT ;  /* 0x0000000205027212 */ /* 0x000fe200078efcff */
[----:B------:R-:W-:Y:S01]  /*0a60*/  IMAD.SHL.U32 R46, R46, 0x2, RZ ;  /* 0x000000022e2e7824 */ /* 0x000fe200078e00ff */
[----:B------:R-:W-:Y:S01]  /*0a70*/  LOP3.LUT R12, R12, 0x7, R97, 0x78, !PT ;  /* 0x000000070c0c7812 */ /* 0x000fe200078e7861 */
[----:B------:R-:W-:Y:S01]  /*0a80*/  IMAD.SHL.U32 R44, R44, 0x2, RZ ;  /* 0x000000022c2c7824 */ /* 0x000fe200078e00ff */
[----:B------:R-:W-:Y:S01]  /*0a90*/  LOP3.LUT R5, R20, 0x7, R97, 0xf8, !PT ;  /* 0x0000000714057812 */ /* 0x000fe200078ef861 */
[----:B------:R-:W-:Y:S01]  /*0aa0*/  IMAD.SHL.U32 R2, R2, 0x2, RZ ;  /* 0x0000000202027824 */ /* 0x000fe200078e00ff */
[----:B------:R-:W-:Y:S01]  /*0ab0*/  LOP3.LUT R32, R55, 0x10, R58, 0xfe, !PT ;  /* 0x0000001037207812 */ /* 0x000fe200078efe3a */
[----:B------:R-:W-:Y:S01]  /*0ac0*/  IMAD.SHL.U32 R12, R12, 0x8, RZ ;  /* 0x000000080c0c7824 */ /* 0x000fe200078e00ff */
[C---:B------:R-:W-:Y:S01]  /*0ad0*/  LOP3.LUT R4, R0.reuse, 0x6, RZ, 0xfc, !PT ;  /* 0x0000000600047812 */ /* 0x040fe200078efcff */
[----:B------:R-:W-:Y:S01]  /*0ae0*/  IMAD.SHL.U32 R5, R5, 0x80, RZ ;  /* 0x0000008005057824 */ /* 0x000fe200078e00ff */
[----:B------:R-:W-:-:S02]  /*0af0*/  LOP3.LUT R6, R0, 0xc, RZ, 0xfc, !PT ;  /* 0x0000000c00067812 */ /* 0x000fc400078efcff */
[----:B------:R-:W-:Y:S02]  /*0b00*/  LOP3.LUT R22, R55, 0x38, R58, 0xfe, !PT ;  /* 0x0000003837167812 */ /* 0x000fe400078efe3a */
[----:B------:R-:W-:Y:S01]  /*0b10*/  LOP3.LUT R47, R5, R12, RZ, 0xfc, !PT ;  /* 0x0000000c052f7212 */ /* 0x000fe200078efcff */
[----:B------:R-:W-:Y:S01]  /*0b20*/  IMAD.HI R12, R32, 0x38e38e39, RZ ;  /* 0x38e38e39200c7827 */ /* 0x000fe200078e02ff */
[----:B------:R-:W-:Y:S02]  /*0b30*/  LOP3.LUT R100, R0, 0x7, R97, 0x78, !PT ;  /* 0x0000000700647812 */ /* 0x000fe400078e7861 */
[----:B------:R-:W-:Y:S01]  /*0b40*/  LOP3.LUT R16, R0, 0x2, RZ, 0xfc, !PT ;  /* 0x0000000200107812 */ /* 0x000fe200078efcff */
[----:B------:R-:W-:Y:S01]  /*0b50*/  IMAD.SHL.U32 R47, R47, 0x2, RZ ;  /* 0x000000022f2f7824 */ /* 0x000fe200078e00ff */
[----:B------:R-:W-:Y:S01]  /*0b60*/  SHF.R.U32.HI R9, RZ, 0x1f, R12 ;  /* 0x0000001fff097819 */ /* 0x000fe2000001160c */
[----:B------:R-:W-:Y:S01]  /*0b70*/  IMAD.SHL.U32 R100, R100, 0x8, RZ ;  /* 0x0000000864647824 */ /* 0x000fe200078e00ff */
[----:B------:R-:W-:-:S02]  /*0b80*/  LOP3.LUT R14, R0, 0x4, RZ, 0xfc, !PT ;  /* 0x00000004000e7812 */ /* 0x000fc400078efcff */
[C---:B------:R-:W-:Y:S02]  /*0b90*/  LOP3.LUT R8, R0.reuse, 0xa, RZ, 0xfc, !PT ;  /* 0x0000000a00087812 */ /* 0x040fe400078efcff */
[----:B------:R-:W-:Y:S02]  /*0ba0*/  LOP3.LUT R4, R4, 0x7, R97, 0x78, !PT ;  /* 0x0000000704047812 */ /* 0x000fe400078e7861 */
[----:B------:R-:W-:Y:S02]  /*0bb0*/  LOP3.LUT R0, R0, 0xe, RZ, 0xfc, !PT ;  /* 0x0000000e00007812 */ /* 0x000fe400078efcff */
[----:B------:R-:W-:Y:S01]  /*0bc0*/  LOP3.LUT R6, R6, 0x7, R97, 0x78, !PT ;  /* 0x0000000706067812 */ /* 0x000fe200078e7861 */
[----:B------:R-:W-:Y:S01]  /*0bd0*/  IMAD.SHL.U32 R4, R4, 0x8, RZ ;  /* 0x0000000804047824 */ /* 0x000fe200078e00ff */
[----:B------:R-:W-:Y:S01]  /*0be0*/  LEA.HI.SX32 R9, R12, R9, 0x15 ;  /* 0x000000090c097211 */ /* 0x000fe200078faaff */
[----:B------:R-:W-:Y:S01]  /*0bf0*/  IMAD.HI R12, R22, 0x38e38e39, RZ ;  /* 0x38e38e39160c7827 */ /* 0x000fe200078e02ff */
[----:B------:R-:W-:-:S02]  /*0c00*/  LOP3.LUT R16, R16, 0x7, R97, 0x78, !PT ;  /* 0x0000000710107812 */ /* 0x000fc400078e7861 */
[----:B------:R-:W-:Y:S01]  /*0c10*/  LOP3.LUT R14, R14, 0x7, R97, 0x78, !PT ;  /* 0x000000070e0e7812 */ /* 0x000fe200078e7861 */
[----:B------:R-:W-:Y:S01]  /*0c20*/  IMAD.SHL.U32 R6, R6, 0x8, RZ ;  /* 0x0000000806067824 */ /* 0x000fe200078e00ff */
[----:B------:R-:W-:Y:S01]  /*0c30*/  LOP3.LUT R8, R8, 0x7, R97, 0x78, !PT ;  /* 0x0000000708087812 */ /* 0x000fe200078e7861 */
[----:B------:R-:W-:Y:S01]  /*0c40*/  IMAD.SHL.U32 R16, R16, 0x8, RZ ;  /* 0x0000000810107824 */ /* 0x000fe200078e00ff */
[----:B------:R-:W-:Y:S01]  /*0c50*/  LOP3.LUT R0, R0, 0x7, R97, 0x78, !PT ;  /* 0x0000000700007812 */ /* 0x000fe200078e7861 */
[----:B------:R-:W-:Y:S01]  /*0c60*/  IMAD.SHL.U32 R14, R14, 0x8, RZ ;  /* 0x000000080e0e7824 */ /* 0x000fe200078e00ff */
[----:B------:R-:W-:Y:S01]  /*0c70*/  LOP3.LUT R36, R55, R58, RZ, 0xfc, !PT ;  /* 0x0000003a37247212 */ /* 0x000fe200078efcff */
[----:B------:R-:W-:Y:S01]  /*0c80*/  IMAD.SHL.U32 R8, R8, 0x8, RZ ;  /* 0x0000000808087824 */ /* 0x000fe200078e00ff */
[----:B------:R-:W-:Y:S01]  /*0c90*/  LOP3.LUT R28, R55, 0x20, R58, 0xfe, !PT ;  /* 0x00000020371c7812 */ /* 0x000fe200078efe3a */
[----:B------:R-:W-:Y:S01]  /*0ca0*/  IMAD.SHL.U32 R0, R0, 0x8, RZ ;  /* 0x0000000800007824 */ /* 0x000fe200078e00ff */
[----:B------:R-:W-:Y:S01]  /*0cb0*/  SHF.R.U32.HI R39, RZ, 0x1f, R12 ;  /* 0x0000001fff277819 */ /* 0x000fe2000001160c */
[----:B------:R-:W-:Y:S01]  /*0cc0*/  IMAD R9, R9, -0x2400, R32 ;  /* 0xffffdc0009097824 */ /* 0x000fe200078e0220 */
[C---:B------:R-:W-:Y:S01]  /*0cd0*/  LOP3.LUT R49, R5.reuse, R4, RZ, 0xfc, !PT ;  /* 0x0000000405317212 */ /* 0x040fe200078efcff */
[----:B------:R-:W-:Y:S01]  /*0ce0*/  IMAD.HI R4, R36, 0x38e38e39, RZ ;  /* 0x38e38e3924047827 */ /* 0x000fe200078e02ff */
[----:B------:R-:W-:-:S02]  /*0cf0*/  LOP3.LUT R3, R5, R6, RZ, 0xfc, !PT ;  /* 0x0000000605037212 */ /* 0x000fc400078efcff */
[----:B------:R-:W-:Y:S01]  /*0d00*/  LEA.HI.SX32 R39, R12, R39, 0x15 ;  /* 0x000000270c277211 */ /* 0x000fe200078faaff */
[----:B------:R-:W-:Y:S01]  /*0d10*/  IMAD.HI R6, R28, 0x38e38e39, RZ ;  /* 0x38e38e391c067827 */ /* 0x000fe200078e02ff */
[----:B------:R-:W-:Y:S02]  /*0d20*/  LOP3.LUT R12, R55, 0x60, R58, 0xfe, !PT ;  /* 0x00000060370c7812 */ /* 0x000fe400078efe3a */
[----:B------:R-:W-:Y:S01]  /*0d30*/  LOP3.LUT R100, R5, R100, RZ, 0xfc, !PT ;  /* 0x0000006405647212 */ /* 0x000fe200078efcff */
[----:B------:R-:W-:Y:S01]  /*0d40*/  IMAD R39, R39, -0x2400, R22 ;  /* 0xffffdc0027277824 */ /* 0x000fe200078e0216 */
[C---:B------:R-:W-:Y:S01]  /*0d50*/  LOP3.LUT R53, R5.reuse, R16, RZ, 0xfc, !PT ;  /* 0x0000001005357212 */ /* 0x040fe200078efcff */
[----:B------:R-:W-:Y:S01]  /*0d60*/  IMAD.HI R56, R12, 0x38e38e39, RZ ;  /* 0x38e38e390c387827 */ /* 0x000fe200078e02ff */
[C---:B------:R-:W-:Y:S02]  /*0d70*/  LOP3.LUT R51, R5.reuse, R14, RZ, 0xfc, !PT ;  /* 0x0000000e05337212 */ /* 0x040fe400078efcff */
[C---:B------:R-:W-:Y:S01]  /*0d80*/  LOP3.LUT R45, R5.reuse, R8, RZ, 0xfc, !PT ;  /* 0x00000008052d7212 */ /* 0x040fe200078efcff */
[----:B------:R-:W-:Y:S01]  /*0d90*/  VIADD R32, R112, UR11 ;  /* 0x0000000b70207c36 */ /* 0x000fe20008000000 */
[----:B------:R-:W-:Y:S01]  /*0da0*/  LOP3.LUT R0, R5, R0, RZ, 0xfc, !PT ;  /* 0x0000000005007212 */ /* 0x000fe200078efcff */
[----:B------:R-:W-:Y:S01]  /*0db0*/  VIADD R22, R108, UR11 ;  /* 0x0000000b6c167c36 */ /* 0x000fe20008000000 */
[----:B------:R-:W-:Y:S01]  /*0dc0*/  SHF.R.U32.HI R5, RZ, 0x1f, R4 ;  /* 0x0000001fff057819 */ /* 0x000fe20000011604 */
[----:B------:R-:W-:Y:S01]  /*0dd0*/  IMAD.SHL.U32 R100, R100, 0x2, RZ ;  /* 0x0000000264647824 */ /* 0x000fe200078e00ff */
[----:B------:R-:W-:Y:S01]  /*0de0*/  LOP3.LUT R26, R55, 0x28, R58, 0xfe, !PT ;  /* 0x00000028371a7812 */ /* 0x000fe200078efe3a */
[----:B------:R-:W-:Y:S01]  /*0df0*/  IMAD.SHL.U32 R53, R53, 0x2, RZ ;  /* 0x0000000235357824 */ /* 0x000fe200078e00ff */
[----:B------:R-:W-:Y:S01]  /*0e00*/  SHF.R.U32.HI R17, RZ, 0x1f, R6 ;  /* 0x0000001fff117819 */ /* 0x000fe20000011606 */
[----:B------:R-:W-:Y:S01]  /*0e10*/  IMAD.SHL.U32 R51, R51, 0x2, RZ ;  /* 0x0000000233337824 */ /* 0x000fe200078e00ff */
[----:B------:R-:W-:Y:S01]  /*0e20*/  LOP3.LUT R18, R55, 0x48, R58, 0xfe, !PT ;  /* 0x0000004837127812 */ /* 0x000fe200078efe3a */
[----:B------:R-:W-:Y:S01]  /*0e30*/  IMAD.SHL.U32 R49, R49, 0x2, RZ ;  /* 0x0000000231317824 */ /* 0x000fe200078e00ff */
[----:B------:R-:W-:Y:S01]  /*0e40*/  LOP3.LUT R30, R55, 0x18, R58, 0xfe, !PT ;  /* 0x00000018371e7812 */ /* 0x000fe200078efe3a */
[----:B------:R-:W-:Y:S01]  /*0e50*/  IMAD.SHL.U32 R45, R45, 0x2, RZ ;  /* 0x000000022d2d7824 */ /* 0x000fe200078e00ff */
[----:B------:R-:W-:Y:S01]  /*0e60*/  LOP3.LUT R34, R55, 0x8, R58, 0xfe, !PT ;  /* 0x0000000837227812 */ /* 0x000fe200078efe3a */
[----:B------:R-:W-:Y:S01]  /*0e70*/  IMAD.SHL.U32 R3, R3, 0x2, RZ ;  /* 0x0000000203037824 */ /* 0x000fe200078e00ff */
[----:B------:R-:W-:Y:S01]  /*0e80*/  LEA.HI.SX32 R5, R4, R5, 0x15 ;  /* 0x0000000504057211 */ /* 0x000fe200078faaff */
[----:B------:R-:W-:Y:S01]  /*0e90*/  IMAD.HI R4, R26, 0x38e38e39, RZ ;  /* 0x38e38e391a047827 */ /* 0x000fe200078e02ff */
[----:B------:R-:W-:-:S02]  /*0ea0*/  LEA.HI.SX32 R17, R6, R17, 0x15 ;  /* 0x0000001106117211 */ /* 0x000fc400078faaff */
[----:B------:R-:W-:Y:S01]  /*0eb0*/  SHF.R.U32.HI R29, RZ, 0x1f, R56 ;  /* 0x0000001fff1d7819 */ /* 0x000fe20000011638 */
[----:B------:R-:W-:Y:S01]  /*0ec0*/  IMAD.HI R6, R18, 0x38e38e39, RZ ;  /* 0x38e38e3912067827 */ /* 0x000fe200078e02ff */
[----:B------:R-:W-:Y:S02]  /*0ed0*/  SHF.R.U32.HI R21, RZ, 0x1f, R4 ;  /* 0x0000001fff157819 */ /* 0x000fe40000011604 */
[----:B------:R-:W-:Y:S01]  /*0ee0*/  LOP3.LUT R16, R55, 0x50, R58, 0xfe, !PT ;  /* 0x0000005037107812 */ /* 0x000fe200078efe3a */
[----:B------:R-:W-:Y:S01]  /*0ef0*/  IMAD.HI R8, R30, 0x38e38e39, RZ ;  /* 0x38e38e391e087827 */ /* 0x000fe200078e02ff */
[----:B------:R-:W-:Y:S02]  /*0f00*/  SHF.R.U32.HI R35, RZ, 0x1f, R6 ;  /* 0x0000001fff237819 */ /* 0x000fe40000011606 */
[----:B------:R-:W-:Y:S01]  /*0f10*/  LOP3.LUT R20, R55, 0x40, R58, 0xfe, !PT ;  /* 0x0000004037147812 */ /* 0x000fe200078efe3a */
[----:B------:R-:W-:Y:S01]  /*0f20*/  IMAD.HI R14, R34, 0x38e38e39, RZ ;  /* 0x38e38e39220e7827 */ /* 0x000fe200078e02ff */
[----:B------:R-:W-:-:S02]  /*0f30*/  SHF.R.U32.HI R15, RZ, 0x1f, R8 ;  /* 0x0000001fff0f7819 */ /* 0x000fc40000011608 */
[----:B------:R-:W-:Y:S01]  /*0f40*/  LEA.HI.SX32 R29, R56, R29, 0x15 ;  /* 0x0000001d381d7211 */ /* 0x000fe200078faaff */
[----:B------:R-:W-:Y:S01]  /*0f50*/  IMAD.SHL.U32 R56, R97, 0x8, RZ ;  /* 0x0000000861387824 */ /* 0x000fe200078e00ff */
[----:B------:R-:W-:Y:S01]  /*0f60*/  SHF.R.U32.HI R7, RZ, 0x1f, R14 ;  /* 0x0000001fff077819 */ /* 0x000fe2000001160e */
[----:B------:R-:W-:Y:S01]  /*0f70*/  IMAD R5, R5, -0x2400, R36 ;  /* 0xffffdc0005057824 */ /* 0x000fe200078e0224 */
[----:B------:R-:W-:Y:S01]  /*0f80*/  LOP3.LUT R24, R55, 0x30, R58, 0xfe, !PT ;  /* 0x0000003037187812 */ /* 0x000fe200078efe3a */
[----:B------:R-:W-:Y:S01]  /*0f90*/  IMAD R29, R29, -0x2400, R12 ;  /* 0xffffdc001d1d7824 */ /* 0x000fe200078e020c */
[----:B------:R-:W-:Y:S01]  /*0fa0*/  LEA.HI.SX32 R21, R4, R21, 0x15 ;  /* 0x0000001504157211 */ /* 0x000fe200078faaff */
[----:B------:R-:W-:Y:S01]  /*0fb0*/  IMAD.HI R4, R16, 0x38e38e39, RZ ;  /* 0x38e38e3910047827 */ /* 0x000fe200078e02ff */
[----:B------:R-:W-:Y:S01]  /*0fc0*/  LEA.HI.SX32 R35, R6, R35, 0x15 ;  /* 0x0000002306237211 */ /* 0x000fe200078faaff */
[----:B------:R-:W2:Y:S01]  /*0fd0*/  LDC.64 R12, c[0x0][0x210] ;  /* 0x00008400ff0c7b82 */ /* 0x000ea20000000a00 */
[----:B------:R-:W-:Y:S01]  /*0fe0*/  LEA.HI.SX32 R15, R8, R15, 0x15 ;  /* 0x0000000f080f7211 */ /* 0x000fe200078faaff */
[----:B------:R-:W-:Y:S01]  /*0ff0*/  IMAD.HI R8, R20, 0x38e38e39, RZ ;  /* 0x38e38e3914087827 */ /* 0x000fe200078e02ff */
[----:B------:R-:W-:-:S02]  /*1000*/  LEA.HI.SX32 R7, R14, R7, 0x15 ;  /* 0x000000070e077211 */ /* 0x000fc400078faaff */
[----:B------:R-:W-:Y:S01]  /*1010*/  SHF.R.U32.HI R33, RZ, 0x1f, R4 ;  /* 0x0000001fff217819 */ /* 0x000fe20000011604 */
[----:B------:R-:W-:Y:S01]  /*1020*/  IMAD.HI R14, R24, 0x38e38e39, RZ ;  /* 0x38e38e39180e7827 */ /* 0x000fe200078e02ff */
[----:B------:R-:W-:Y:S02]  /*1030*/  SHF.R.U32.HI R37, RZ, 0x1f, R8 ;  /* 0x0000001fff257819 */ /* 0x000fe40000011608 */
[----:B------:R-:W-:Y:S01]  /*1040*/  LEA.HI.SX32 R33, R4, R33, 0x15 ;  /* 0x0000002104217211 */ /* 0x000fe200078faaff */
[----:B------:R-:W-:Y:S01]  /*1050*/  IMAD R35, R35, -0x2400, R18 ;  /* 0xffffdc0023237824 */ /* 0x000fe200078e0212 */
[----:B------:R-:W-:Y:S01]  /*1060*/  SHF.R.U32.HI R25, RZ, 0x1f, R14 ;  /* 0x0000001fff197819 */ /* 0x000fe2000001160e */
[----:B------:R-:W3:Y:S01]  /*1070*/  LDC.64 R18, c[0x0][0x218] ;  /* 0x00008600ff127b82 */ /* 0x000ee20000000a00 */
[----:B------:R-:W-:Y:S01]  /*1080*/  LOP3.LUT R4, R55, 0x78, R58, 0xfe, !PT ;  /* 0x0000007837047812 */ /* 0x000fe200078efe3a */
[----:B------:R-:W-:Y:S01]  /*1090*/  IMAD R7, R7, -0x2400, R34 ;  /* 0xffffdc0007077824 */ /* 0x000fe200078e0222 */
[----:B------:R-:W-:Y:S01]  /*10a0*/  LEA.HI.SX32 R37, R8, R37, 0x15 ;  /* 0x0000002508257211 */ /* 0x000fe200078faaff */
[----:B------:R-:W-:Y:S01]  /*10b0*/  IMAD R15, R15, -0x2400, R30 ;  /* 0xffffdc000f0f7824 */ /* 0x000fe200078e021e */
[----:B------:R-:W-:Y:S01]  /*10c0*/  LOP3.LUT R6, R55, 0x70, R58, 0xfe, !PT ;  /* 0x0000007037067812 */ /* 0x000fe200078efe3a */
[----:B------:R-:W-:Y:S01]  /*10d0*/  IMAD.HI R38, R4, 0x38e38e39, RZ ;  /* 0x38e38e3904267827 */ /* 0x000fe200078e02ff */
[----:B------:R-:W-:-:S02]  /*10e0*/  LEA.HI.SX32 R25, R14, R25, 0x15 ;  /* 0x000000190e197211 */ /* 0x000fc400078faaff */
[----:B------:R-:W-:Y:S01]  /*10f0*/  LOP3.LUT R8, R55, 0x68, R58, 0xfe, !PT ;  /* 0x0000006837087812 */ /* 0x000fe200078efe3a */
[----:B------:R-:W-:Y:S01]  /*1100*/  IMAD.HI R40, R6, 0x38e38e39, RZ ;  /* 0x38e38e3906287827 */ /* 0x000fe200078e02ff */
[----:B------:R-:W-:Y:S02]  /*1110*/  LOP3.LUT R14, R55, 0x58, R58, 0xfe, !PT ;  /* 0x00000058370e7812 */ /* 0x000fe400078efe3a */
[----:B------:R-:W-:Y:S01]  /*1120*/  SHF.R.U32.HI R11, RZ, 0x1f, R38 ;  /* 0x0000001fff0b7819 */ /* 0x000fe20000011626 */
[----:B------:R-:W-:Y:S01]  /*1130*/  IMAD.HI R42, R8, 0x38e38e39, RZ ;  /* 0x38e38e39082a7827 */ /* 0x000fe200078e02ff */
[----:B------:R-:W-:Y:S02]  /*1140*/  SHF.R.U32.HI R23, RZ, 0x1f, R40 ;  /* 0x0000001fff177819 */ /* 0x000fe40000011628 */
[----:B------:R-:W-:Y:S01]  /*1150*/  LOP3.LUT R56, R56, 0x78, RZ, 0xc0, !PT ;  /* 0x0000007838387812 */ /* 0x000fe200078ec0ff */
[----:B------:R-:W-:Y:S01]  /*1160*/  IMAD.HI R62, R14, 0x38e38e39, RZ ;  /* 0x38e38e390e3e7827 */ /* 0x000fe200078e02ff */
[----:B------:R-:W-:-:S02]  /*1170*/  SHF.R.U32.HI R27, RZ, 0x1f, R42 ;  /* 0x0000001fff1b7819 */ /* 0x000fc4000001162a */
[----:B------:R-:W-:Y:S01]  /*1180*/  LEA.HI.SX32 R11, R38, R11, 0x15 ;  /* 0x0000000b260b7211 */ /* 0x000fe200078faaff */
[----:B------:R-:W-:Y:S01]  /*1190*/  IMAD R17, R17, -0x2400, R28 ;  /* 0xffffdc0011117824 */ /* 0x000fe200078e021c */
[----:B------:R-:W-:Y:S01]  /*11a0*/  SHF.R.U32.HI R31, RZ, 0x1f, R62 ;  /* 0x0000001fff1f7819 */ /* 0x000fe2000001163e */
[----:B------:R-:W-:Y:S01]  /*11b0*/  IMAD R5, R5, 0xc00, R56 ;  /* 0x00000c0005057824 */ /* 0x000fe200078e0238 */
[----:B------:R-:W-:Y:S01]  /*11c0*/  LEA.HI.SX32 R23, R40, R23, 0x15 ;  /* 0x0000001728177211 */ /* 0x000fe200078faaff */
[----:B------:R-:W-:Y:S01]  /*11d0*/  IMAD R21, R21, -0x2400, R26 ;  /* 0xffffdc0015157824 */ /* 0x000fe200078e021a */
[----:B------:R-:W-:Y:S01]  /*11e0*/  LEA.HI.SX32 R27, R42, R27, 0x15 ;  /* 0x0000001b2a1b7211 */ /* 0x000fe200078faaff */
[----:B------:R-:W-:Y:S01]  /*11f0*/  IMAD R7, R7, 0xc00, R56 ;  /* 0x00000c0007077824 */ /* 0x000fe200078e0238 */
[----:B------:R-:W-:Y:S01]  /*1200*/  LEA.HI.SX32 R31, R62, R31, 0x15 ;  /* 0x0000001f3e1f7211 */ /* 0x000fe200078faaff */
[----:B--2---:R-:W-:Y:S01]  /*1210*/  IMAD.WIDE.U32 R74, R56, 0x2, R12 ;  /* 0x00000002384a7825 */ /* 0x004fe200078e000c */
[----:B------:R-:W-:-:S02]  /*1220*/  SHF.L.U32 R117, R117, 0x1, RZ ;  /* 0x0000000175757819 */ /* 0x000fc400000006ff */
[----:B------:R-:W-:Y:S01]  /*1230*/  LOP3.LUT R121, R97, 0x1f, RZ, 0xc0, !PT ;  /* 0x0000001f61797812 */ /* 0x000fe200078ec0ff */
[----:B------:R-:W-:Y:S01]  /*1240*/  IMAD R25, R25, -0x2400, R24 ;  /* 0xffffdc0019197824 */ /* 0x000fe200078e0218 */
[----:B------:R-:W-:Y:S01]  /*1250*/  @!PT LDS RZ, [RZ] ;  /* 0x00000000fffff984 */ /* 0x000fe20000000800 */
[----:B------:R-:W-:Y:S01]  /*1260*/  @!PT LDS RZ, [RZ] ;  /* 0x00000000fffff984 */ /* 0x000fe20000000800 */
[----:B------:R-:W-:Y:S01]  /*1270*/  @!PT LDS RZ, [RZ] ;  /* 0x00000000fffff984 */ /* 0x000fe20000000800 */
[----:B------:R-:W-:Y:S01]  /*1280*/  LDGSTS.E.BYPASS.LTC128B.128 [R67], desc[UR12][R74.64] ;  /* 0x000000004a437fae */ /* 0x000fe2000b901d4c */
[----:B------:R-:W-:Y:S01]  /*1290*/  IMAD R9, R9, 0xc00, R56 ;  /* 0x00000c0009097824 */ /* 0x000fe200078e0238 */
[----:B------:R-:W-:Y:S01]  /*12a0*/  IADD3 R61, R117, UR11, RZ ;  /* 0x0000000b753d7c10 */ /* 0x000fe2000fffe0ff */
[----:B------:R-:W-:Y:S01]  /*12b0*/  IMAD R11, R11, -0x2400, R4 ;  /* 0xffffdc000b0b7824 */ /* 0x000fe200078e0204 */
[----:B------:R-:W-:Y:S01]  /*12c0*/  LDGSTS.E.BYPASS.LTC128B.128 [R65], desc[UR12][R74.64] ;  /* 0x000000004a417fae */ /* 0x000fe2000b901d4c */
[----:B------:R-:W-:Y:S02]  /*12d0*/  IMAD R15, R15, 0xc00, R56 ;  /* 0x00000c000f0f7824 */ /* 0x000fe400078e0238 */
[----:B------:R-:W-:Y:S01]  /*12e0*/  IMAD R37, R37, -0x2400, R20 ;  /* 0xffffdc0025257824 */ /* 0x000fe200078e0214 */
[----:B------:R-:W0:Y:S01]  /*12f0*/  LDGDEPBAR ;  /* 0x00000000000079af */ /* 0x000e220000000000 */
[----:B------:R-:W-:-:S02]  /*1300*/  IMAD R23, R23, -0x2400, R6 ;  /* 0xffffdc0017177824 */ /* 0x000fc400078e0206 */
[----:B------:R-:W-:Y:S02]  /*1310*/  IMAD R17, R17, 0xc00, R56 ;  /* 0x00000c0011117824 */ /* 0x000fe400078e0238 */
[----:B---3--:R-:W-:-:S04]  /*1320*/  IMAD.WIDE R4, R5, 0x2, R18 ;  /* 0x0000000205047825 */ /* 0x008fc800078e0212 */
[----:B------:R-:W-:Y:S01]  /*1330*/  IMAD R27, R27, -0x2400, R8 ;  /* 0xffffdc001b1b7824 */ /* 0x000fe200078e0208 */
[----:B------:R-:W-:Y:S01]  /*1340*/  LDGSTS.E.BYPASS.LTC128B.128 [R67+0x3000], desc[UR12][R4.64] ;  /* 0x0300000004437fae */ /* 0x000fe2000b901d4c */
[----:B------:R-:W-:Y:S02]  /*1350*/  IMAD R21, R21, 0xc00, R56 ;  /* 0x00000c0015157824 */ /* 0x000fe400078e0238 */
[----:B------:R-:W-:-:S04]  /*1360*/  IMAD.WIDE R6, R7, 0x2, R18 ;  /* 0x0000000207067825 */ /* 0x000fc800078e0212 */
[----:B------:R-:W-:Y:S01]  /*1370*/  IMAD R33, R33, -0x2400, R16 ;  /* 0xffffdc0021217824 */ /* 0x000fe200078e0210 */
[----:B------:R-:W-:Y:S01]  /*1380*/  LDGSTS.E.BYPASS.LTC128B.128 [R65+0x3000], desc[UR12][R6.64] ;  /* 0x0300000006417fae */ /* 0x000fe2000b901d4c */
[----:B------:R-:W-:Y:S02]  /*1390*/  IMAD R31, R31, -0x2400, R14 ;  /* 0xffffdc001f1f7824 */ /* 0x000fe400078e020e */
[----:B------:R-:W-:Y:S02]  /*13a0*/  IMAD R25, R25, 0xc00, R56 ;  /* 0x00000c0019197824 */ /* 0x000fe400078e0238 */
[----:B------:R-:W-:-:S04]  /*13b0*/  IMAD.WIDE R8, R9, 0x2, R18 ;  /* 0x0000000209087825 */ /* 0x000fc800078e0212 */
[----:B------:R-:W-:Y:S01]  /*13c0*/  IMAD R88, R39, 0xc00, R56 ;  /* 0x00000c0027587824 */ /* 0x000fe200078e0238 */
[----:B------:R-:W-:Y:S01]  /*13d0*/  LDGSTS.E.BYPASS.LTC128B.128 [R63+0x3000], desc[UR12][R8.64] ;  /* 0x03000000083f7fae */ /* 0x000fe2000b901d4c */
[----:B------:R-:W-:Y:S01]  /*13e0*/  IMAD.WIDE R14, R15, 0x2, R18 ;  /* 0x000000020f0e7825 */ /* 0x000fe200078e0212 */
[----:B------:R-:W-:-:S03]  /*13f0*/  IADD3 R66, P3, R8, 0x300, RZ ;  /* 0x0000030008427810 */ /* 0x000fc60007f7e0ff */
[----:B------:R-:W-:Y:S01]  /*1400*/  IMAD R90, R37, 0xc00, R56 ;  /* 0x00000c00255a7824 */ /* 0x000fe200078e0238 */
[----:B------:R-:W-:Y:S01]  /*1410*/  LDGSTS.E.BYPASS.LTC128B.128 [R61+0x3000], desc[UR12][R14.64] ;  /* 0x030000000e3d7fae */ /* 0x000fe2000b901d4c */
[----:B------:R-:W-:-:S04]  /*1420*/  IMAD.WIDE R16, R17, 0x2, R18 ;  /* 0x0000000211107825 */ /* 0x000fc800078e0212 */
[----:B------:R-:W-:Y:S01]  /*1430*/  IMAD R72, R35, 0xc00, R56 ;  /* 0x00000c0023487824 */ /* 0x000fe200078e0238 */
[----:B------:R-:W-:Y:S01]  /*1440*/  LDGSTS.E.BYPASS.LTC128B.128 [R43+0x3000], desc[UR12][R16.64] ;  /* 0x03000000102b7fae */ /* 0x000fe2000b901d4c */
[----:B------:R-:W-:-:S04]  /*1450*/  IMAD.WIDE R20, R21, 0x2, R18 ;  /* 0x0000000215147825 */ /* 0x000fc800078e0212 */
[----:B------:R-:W-:Y:S02]  /*1460*/  VIADD R39, R115, UR11 ;  /* 0x0000000b73277c36 */ /* 0x000fe40008000000 */
[----:B------:R-:W-:Y:S02]  /*1470*/  IMAD R70, R33, 0xc00, R56 ;  /* 0x00000c0021467824 */ /* 0x000fe400078e0238 */
[----:B------:R-:W-:Y:S01]  /*1480*/  IMAD.WIDE R24, R25, 0x2, R18 ;  /* 0x0000000219187825 */ /* 0x000fe200078e0212 */
[----:B------:R-:W-:Y:S03]  /*1490*/  LDGSTS.E.BYPASS.LTC128B.128 [R39+0x3000], desc[UR12][R20.64] ;  /* 0x0300000014277fae */ /* 0x000fe6000b901d4c */
[----:B------:R-:W-:Y:S02]  /*14a0*/  VIADD R37, R114, UR11 ;  /* 0x0000000b72257c36 */ /* 0x000fe40008000000 */
[----:B------:R-:W-:-:S02]  /*14b0*/  IMAD R68, R31, 0xc00, R56 ;  /* 0x00000c001f447824 */ /* 0x000fc400078e0238 */
[----:B------:R-:W-:Y:S01]  /*14c0*/  IMAD.WIDE R88, R88, 0x2, R18 ;  /* 0x0000000258587825 */ /* 0x000fe200078e0212 */
[----:B------:R-:W-:Y:S03]  /*14d0*/  LDGSTS.E.BYPASS.LTC128B.128 [R37+0x3000], desc[UR12][R24.64] ;  /* 0x0300000018257fae */ /* 0x000fe6000b901d4c */
[----:B------:R-:W-:Y:S01]  /*14e0*/  VIADD R33, R113, UR11 ;  /* 0x0000000b71217c36 */ /* 0x000fe20008000000 */
[----:B------:R-:W-:Y:S01]  /*14f0*/  IADD3 R76, P0, R88, 0x300, RZ ;  /* 0x00000300584c7810 */ /* 0x000fe20007f1e0ff */
[--C-:B------:R-:W-:Y:S02]  /*1500*/  IMAD R40, R29, 0xc00, R56.reuse ;  /* 0x00000c001d287824 */ /* 0x100fe400078e0238 */
[--C-:B------:R-:W-:Y:S01]  /*1510*/  IMAD R34, R27, 0xc00, R56.reuse ;  /* 0x00000c001b227824 */ /* 0x100fe200078e0238 */
[----:B------:R-:W-:Y:S01]  /*1520*/  LDGSTS.E.BYPASS.LTC128B.128 [R33+0x3000], desc[UR12][R88.64] ;  /* 0x0300000058217fae */ /* 0x000fe2000b901d4c */
[----:B------:R-:W-:-:S02]  /*1530*/  IMAD R30, R23, 0xc00, R56 ;  /* 0x00000c00171e7824 */ /* 0x000fc400078e0238 */
[----:B------:R-:W-:Y:S02]  /*1540*/  IMAD R28, R11, 0xc00, R56 ;  /* 0x00000c000b1c7824 */ /* 0x000fe400078e0238 */
[----:B------:R-:W-:-:S04]  /*1550*/  IMAD.WIDE R90, R90, 0x2, R18 ;  /* 0x000000025a5a7825 */ /* 0x000fc800078e0212 */
[--C-:B------:R-:W-:Y:S01]  /*1560*/  IMAD.WIDE R72, R72, 0x2, R18.reuse ;  /* 0x0000000248487825 */ /* 0x100fe200078e0212 */
[----:B------:R-:W-:Y:S01]  /*1570*/  LDGSTS.E.BYPASS.LTC128B.128 [R32+0x3000], desc[UR12][R90.64] ;  /* 0x030000005a207fae */ /* 0x000fe2000b901d4c */
[----:B------:R-:W-:Y:S02]  /*1580*/  IADD3 R78, P1, R90, 0x300, RZ ;  /* 0x000003005a4e7810 */ /* 0x000fe40007f3e0ff */
[----:B------:R-:W-:Y:S02]  /*1590*/  VIADD R27, R111, UR11 ;  /* 0x0000000b6f1b7c36 */ /* 0x000fe40008000000 */
[----:B------:R-:W-:-:S03]  /*15a0*/  IMAD.WIDE R70, R70, 0x2, R18 ;  /* 0x0000000246467825 */ /* 0x000fc600078e0212 */
[----:B------:R-:W-:Y:S01]  /*15b0*/  LDGSTS.E.BYPASS.LTC128B.128 [R27+0x3000], desc[UR12][R72.64] ;  /* 0x03000000481b7fae */ /* 0x000fe2000b901d4c */
[----:B------:R-:W-:Y:S02]  /*15c0*/  VIADD R26, R110, UR11 ;  /* 0x0000000b6e1a7c36 */ /* 0x000fe40008000000 */
[----:B------:R-:W-:-:S03]  /*15d0*/  IMAD.WIDE R68, R68, 0x2, R18 ;  /* 0x0000000244447825 */ /* 0x000fc600078e0212 */
[----:B------:R-:W-:Y:S01]  /*15e0*/  LDGSTS.E.BYPASS.LTC128B.128 [R26+0x3000], desc[UR12][R70.64] ;  /* 0x03000000461a7fae */ /* 0x000fe2000b901d4c */
[----:B------:R-:W-:Y:S02]  /*15f0*/  VIADD R23, R109, UR11 ;  /* 0x0000000b6d177c36 */ /* 0x000fe40008000000 */
[----:B------:R-:W-:-:S03]  /*1600*/  IMAD.WIDE R40, R40, 0x2, R18 ;  /* 0x0000000228287825 */ /* 0x000fc600078e0212 */
[----:B------:R-:W-:Y:S01]  /*1610*/  LDGSTS.E.BYPASS.LTC128B.128 [R23+0x3000], desc[UR12][R68.64] ;  /* 0x0300000044177fae */ /* 0x000fe2000b901d4c */
[----:B------:R-:W-:-:S03]  /*1620*/  IMAD.WIDE R34, R34, 0x2, R18 ;  /* 0x0000000222227825 */ /* 0x000fc600078e0212 */
[----:B------:R-:W-:Y:S01]  /*1630*/  LDGSTS.E.BYPASS.LTC128B.128 [R22+0x3000], desc[UR12][R40.64] ;  /* 0x0300000028167fae */ /* 0x000fe2000b901d4c */
[----:B------:R-:W-:-:S04]  /*1640*/  IMAD.WIDE R30, R30, 0x2, R18 ;  /* 0x000000021e1e7825 */ /* 0x000fc800078e0212 */
[----:B------:R-:W-:-:S04]  /*1650*/  IMAD.WIDE R28, R28, 0x2, R18 ;  /* 0x000000021c1c7825 */ /* 0x000fc800078e0212 */
[----:B------:R-:W-:Y:S01]  /*1660*/  VIADD R19, R107, UR11 ;  /* 0x0000000b6b137c36 */ /* 0x000fe20008000000 */
[----:B------:R-:W-:Y:S01]  /*1670*/  IADD3 R92, P2, R28, 0x300, RZ ;  /* 0x000003001c5c7810 */ /* 0x000fe20007f5e0ff */
[----:B------:R-:W-:Y:S02]  /*1680*/  VIADD R18, R106, UR11 ;  /* 0x0000000b6a127c36 */ /* 0x000fe40008000000 */
[----:B------:R-:W-:Y:S01]  /*1690*/  VIADD R11, R105, UR11 ;  /* 0x0000000b690b7c36 */ /* 0x000fe20008000000 */
[----:B------:R-:W-:Y:S01]  /*16a0*/  LDGSTS.E.BYPASS.LTC128B.128 [R19+0x3000], desc[UR12][R34.64] ;  /* 0x0300000022137fae */ /* 0x000fe2000b901d4c */
[----:B------:R-:W-:Y:S01]  /*16b0*/  IMAD.X R77, RZ, RZ, R91, P1 ;  /* 0x000000ffff4d7224 */ /* 0x000fe200008e065b */
[----:B------:R-:W-:Y:S01]  /*16c0*/  IADD3 R82, P1, R70, 0x300, RZ ;  /* 0x0000030046527810 */ /* 0x000fe20007f3e0ff */
[----:B------:R-:W-:Y:S01]  /*16d0*/  IMAD.WIDE.U32 R12, R10, 0x10, R12 ;  /* 0x000000100a0c7825 */ /* 0x000fe200078e000c */
[----:B------:R-:W-:Y:S02]  /*16e0*/  LDGSTS.E.BYPASS.LTC128B.128 [R18+0x3000], desc[UR12][R30.64] ;  /* 0x030000001e127fae */ /* 0x000fe4000b901d4c */
[----:B------:R-:W-:Y:S01]  /*16f0*/  IADD3.X R81, RZ, R71, RZ, P1, !PT ;  /* 0x00000047ff517210 */ /* 0x000fe20000ffe4ff */
[----:B------:R-:W-:Y:S01]  /*1700*/  IMAD.SHL.U32 R0, R0, 0x2, RZ ;  /* 0x0000000200007824 */ /* 0x000fe200078e00ff */
[----:B------:R-:W-:Y:S01]  /*1710*/  LDGSTS.E.BYPASS.LTC128B.128 [R11+0x3000], desc[UR12][R28.64] ;  /* 0x030000001c0b7fae */ /* 0x000fe2000b901d4c */
[----:B------:R-:W-:-:S03]  /*1720*/  IADD3 R86, P1, R40, 0x300, RZ ;  /* 0x0000030028567810 */ /* 0x000fc60007f3e0ff */
[----:B------:R-:W0:Y:S02]  /*1730*/  LDGDEPBAR ;  /* 0x00000000000079af */ /* 0x000e240000000000 */
[----:B------:R-:W-:Y:S01]  /*1740*/  IMAD.X R85, RZ, RZ, R41, P1 ;  /* 0x000000ffff557224 */ /* 0x000fe200008e0629 */
[----:B------:R-:W-:Y:S06]  /*1750*/  BAR.SYNC.DEFER_BLOCKING 0x0 ;  /* 0x0000000000007b1d */ /* 0x000fec0000010000 */
[----:B------:R-:W-:Y:S01]  /*1760*/  @!PT LDS RZ, [RZ] ;  /* 0x00000000fffff984 */ /* 0x000fe20000000800 */
[----:B------:R-:W-:Y:S01]  /*1770*/  @!PT LDS RZ, [RZ] ;  /* 0x00000000fffff984 */ /* 0x000fe20000000800 */
[----:B------:R-:W-:Y:S01]  /*1780*/  @!PT LDS RZ, [RZ] ;  /* 0x00000000fffff984 */ /* 0x000fe20000000800 */
[----:B------:R-:W-:Y:S04]  /*1790*/  LDGSTS.E.BYPASS.LTC128B.128 [R67+0x1000], desc[UR12][R74.64+0x100] ;  /* 0x010001004a437fae */ /* 0x000fe8000b901d4c */
[----:B------:R-:W-:Y:S04]  /*17a0*/  LDGSTS.E.BYPASS.LTC128B.128 [R65+0x1000], desc[UR12][R74.64+0x100] ;  /* 0x010001004a417fae */ /* 0x000fe8000b901d4c */
[----:B------:R-:W0:Y:S04]  /*17b0*/  LDGDEPBAR ;  /* 0x00000000000079af */ /* 0x000e280000000000 */
[----:B------:R-:W-:Y:S04]  /*17c0*/  LDGSTS.E.BYPASS.LTC128B.128 [R67+0xb000], desc[UR12][R4.64+0x100] ;  /* 0x0b00010004437fae */ /* 0x000fe8000b901d4c */
        /* <DEDUP_REMOVED lines=15> */
[----:B------:R-:W0:Y:S01]  /*18c0*/  LDGDEPBAR ;  /* 0x00000000000079af */ /* 0x000e220000000000 */
[----:B------:R-:W-:Y:S06]  /*18d0*/  BAR.SYNC.DEFER_BLOCKING 0x0 ;  /* 0x0000000000007b1d */ /* 0x000fec0000010000 */
[----:B------:R-:W-:Y:S01]  /*18e0*/  @!PT LDS RZ, [RZ] ;  /* 0x00000000fffff984 */ /* 0x000fe20000000800 */
[----:B------:R-:W-:Y:S01]  /*18f0*/  @!PT LDS RZ, [RZ] ;  /* 0x00000000fffff984 */ /* 0x000fe20000000800 */
[----:B------:R-:W-:Y:S01]  /*1900*/  @!PT LDS RZ, [RZ] ;  /* 0x00000000fffff984 */ /* 0x000fe20000000800 */
[----:B------:R-:W-:Y:S04]  /*1910*/  LDGSTS.E.BYPASS.LTC128B.128 [R67+0x2000], desc[UR12][R74.64+0x200] ;  /* 0x020002004a437fae */ /* 0x000fe8000b901d4c */
[----:B------:R2:W-:Y:S04]  /*1920*/  LDGSTS.E.BYPASS.LTC128B.128 [R65+0x2000], desc[UR12][R74.64+0x200] ;  /* 0x020002004a417fae */ /* 0x0005e8000b901d4c */
[----:B------:R-:W0:Y:S04]  /*1930*/  LDGDEPBAR ;  /* 0x00000000000079af */ /* 0x000e280000000000 */
[----:B------:R-:W-:Y:S04]  /*1940*/  LDGSTS.E.BYPASS.LTC128B.128 [R67+0x13000], desc[UR12][R4.64+0x200] ;  /* 0x1300020004437fae */ /* 0x000fe8000b901d4c */
[----:B------:R3:W-:Y:S04]  /*1950*/  LDGSTS.E.BYPASS.LTC128B.128 [R65+0x13000], desc[UR12][R6.64+0x200] ;  /* 0x1300020006417fae */ /* 0x0007e8000b901d4c */
[----:B------:R4:W-:Y:S04]  /*1960*/  LDGSTS.E.BYPASS.LTC128B.128 [R63+0x13000], desc[UR12][R8.64+0x200] ;  /* 0x13000200083f7fae */ /* 0x0009e8000b901d4c */
[----:B------:R-:W-:Y:S04]  /*1970*/  LDGSTS.E.BYPASS.LTC128B.128 [R61+0x13000], desc[UR12][R14.64+0x200] ;  /* 0x130002000e3d7fae */ /* 0x000fe8000b901d4c */
[----:B------:R-:W-:Y:S01]  /*1980*/  LDGSTS.E.BYPASS.LTC128B.128 [R43+0x13000], desc[UR12][R16.64+0x200] ;  /* 0x13000200102b7fae */ /* 0x000fe2000b901d4c */
[----:B--2---:R-:W-:-:S03]  /*1990*/  IMAD.X R75, RZ, RZ, R89, P0 ;  /* 0x000000ffff4b7224 */ /* 0x004fc600000e0659 */
[----:B------:R-:W-:Y:S01]  /*19a0*/  LDGSTS.E.BYPASS.LTC128B.128 [R39+0x13000], desc[UR12][R20.64+0x200] ;  /* 0x1300020014277fae */ /* 0x000fe2000b901d4c */
[----:B------:R-:W-:-:S03]  /*19b0*/  IADD3 R80, P0, R72, 0x300, RZ ;  /* 0x0000030048507810 */ /* 0x000fc60007f1e0ff */
[----:B------:R-:W-:Y:S02]  /*19c0*/  LDGSTS.E.BYPASS.LTC128B.128 [R37+0x13000], desc[UR12][R24.64+0x200] ;  /* 0x1300020018257fae */ /* 0x000fe4000b901d4c */
[----:B------:R-:W-:Y:S01]  /*19d0*/  IMAD.X R79, RZ, RZ, R73, P0 ;  /* 0x000000ffff4f7224 */ /* 0x000fe200000e0649 */
[----:B------:R-:W-:Y:S01]  /*19e0*/  IADD3 R84, P0, R68, 0x300, RZ ;  /* 0x0000030044547810 */ /* 0x000fe20007f1e0ff */
[----:B------:R2:W-:Y:S01]  /*19f0*/  LDGSTS.E.BYPASS.LTC128B.128 [R33+0x13000], desc[UR12][R88.64+0x200] ;  /* 0x1300020058217fae */ /* 0x0005e2000b901d4c */
[----:B---3--:R-:W-:-:S03]  /*1a00*/  IMAD.X R65, RZ, RZ, R9, P3 ;  /* 0x000000ffff417224 */ /* 0x008fc600018e0609 */
[----:B------:R3:W-:Y:S01]  /*1a10*/  LDGSTS.E.BYPASS.LTC128B.128 [R32+0x13000], desc[UR12][R90.64+0x200] ;  /* 0x130002005a207fae */ /* 0x0007e2000b901d4c */
[----:B------:R-:W-:Y:S01]  /*1a20*/  IMAD.X R83, RZ, RZ, R69, P0 ;  /* 0x000000ffff537224 */ /* 0x000fe200000e0645 */
[----:B-1--4-:R-:W-:Y:S02]  /*1a30*/  CS2R R8, SRZ ;  /* 0x0000000000087805 */ /* 0x012fe4000001ff00 */
[----:B------:R1:W-:Y:S04]  /*1a40*/  LDGSTS.E.BYPASS.LTC128B.128 [R27+0x13000], desc[UR12][R72.64+0x200] ;  /* 0x13000200481b7fae */ /* 0x0003e8000b901d4c */
[----:B------:R4:W-:Y:S04]  /*1a50*/  LDGSTS.E.BYPASS.LTC128B.128 [R26+0x13000], desc[UR12][R70.64+0x200] ;  /* 0x13000200461a7fae */ /* 0x0009e8000b901d4c */
[----:B------:R5:W-:Y:S04]  /*1a60*/  LDGSTS.E.BYPASS.LTC128B.128 [R23+0x13000], desc[UR12][R68.64+0x200] ;  /* 0x1300020044177fae */ /* 0x000be8000b901d4c */
[----:B------:R-:W-:Y:S04]  /*1a70*/  LDGSTS.E.BYPASS.LTC128B.128 [R22+0x13000], desc[UR12][R40.64+0x200] ;  /* 0x1300020028167fae */ /* 0x000fe8000b901d4c */
[----:B------:R-:W-:Y:S01]  /*1a80*/  LDGSTS.E.BYPASS.LTC128B.128 [R19+0x13000], desc[UR12][R34.64+0x200] ;  /* 0x1300020022137fae */ /* 0x000fe2000b901d4c */
[----:B--2---:R-:W-:-:S03]  /*1a90*/  IADD3 R88, P0, R34, 0x300, RZ ;  /* 0x0000030022587810 */ /* 0x004fc60007f1e0ff */
[----:B------:R2:W-:Y:S01]  /*1aa0*/  LDGSTS.E.BYPASS.LTC128B.128 [R18+0x13000], desc[UR12][R30.64+0x200] ;  /* 0x130002001e127fae */ /* 0x0005e2000b901d4c */
[----:B---3--:R-:W-:-:S03]  /*1ab0*/  IMAD.X R91, RZ, RZ, R29, P2 ;  /* 0x000000ffff5b7224 */ /* 0x008fc600010e061d */
[----:B------:R3:W-:Y:S01]  /*1ac0*/  LDGSTS.E.BYPASS.LTC128B.128 [R11+0x13000], desc[UR12][R28.64+0x200] ;  /* 0x130002001c0b7fae */ /* 0x0007e2000b901d4c */
[----:B------:R-:W-:Y:S01]  /*1ad0*/  IMAD.X R87, RZ, RZ, R35, P0 ;  /* 0x000000ffff577224 */ /* 0x000fe200000e0623 */
[----:B------:R-:W-:Y:S02]  /*1ae0*/  IADD3 R90, P1, R30, 0x300, RZ ;  /* 0x000003001e5a7810 */ /* 0x000fe40007f3e0ff */
[----:B------:R-:W0:Y:S01]  /*1af0*/  LDGDEPBAR ;  /* 0x00000000000079af */ /* 0x000e220000000000 */
[----:B------:R-:W-:Y:S02]  /*1b00*/  IADD3 R74, P0, R24, 0x300, RZ ;  /* 0x00000300184a7810 */ /* 0x000fe40007f1e0ff */
[----:B-1----:R-:W-:Y:S01]  /*1b10*/  IADD3 R72, P2, R20, 0x300, RZ ;  /* 0x0000030014487810 */ /* 0x002fe20007f5e0ff */
[----:B------:R-:W-:Y:S01]  /*1b20*/  IMAD.X R89, RZ, RZ, R31, P1 ;  /* 0x000000ffff597224 */ /* 0x000fe200008e061f */
[----:B----4-:R-:W-:Y:S01]  /*1b30*/  IADD3 R70, P1, R16, 0x300, RZ ;  /* 0x0000030010467810 */ /* 0x010fe20007f3e0ff */
[----:B------:R-:W-:Y:S01]  /*1b40*/  IMAD.X R73, RZ, RZ, R25, P0 ;  /* 0x000000ffff497224 */ /* 0x000fe200000e0619 */
[----:B-----5:R-:W-:Y:S01]  /*1b50*/  IADD3 R68, P0, R14, 0x300, RZ ;  /* 0x000003000e447810 */ /* 0x020fe20007f1e0ff */
[----:B------:R-:W-:Y:S01]  /*1b60*/  IMAD.X R71, RZ, RZ, R21, P2 ;  /* 0x000000ffff477224 */ /* 0x000fe200010e0615 */
[----:B------:R-:W-:Y:S01]  /*1b70*/  IADD3 R64, P2, R6, 0x300, RZ ;  /* 0x0000030006407810 */ /* 0x000fe20007f5e0ff */
[----:B------:R-:W-:Y:S01]  /*1b80*/  IMAD.X R69, RZ, RZ, R17, P1 ;  /* 0x000000ffff457224 */ /* 0x000fe200008e0611 */
[----:B------:R-:W-:Y:S01]  /*1b90*/  IADD3 R62, P1, R4, 0x300, RZ ;  /* 0x00000300043e7810 */ /* 0x000fe20007f3e0ff */
[----:B------:R-:W-:Y:S01]  /*1ba0*/  IMAD.X R67, RZ, RZ, R15, P0 ;  /* 0x000000ffff437224 */ /* 0x000fe200000e060f */
[----:B------:R-:W-:Y:S01]  /*1bb0*/  IADD3 R96, P0, R12, 0x300, RZ ;  /* 0x000003000c607810 */ /* 0x000fe20007f1e0ff */
[----:B------:R-:W-:Y:S01]  /*1bc0*/  IMAD.X R63, RZ, RZ, R7, P2 ;  /* 0x000000ffff3f7224 */ /* 0x000fe200010e0607 */
[----:B------:R-:W-:Y:S01]  /*1bd0*/  CS2R R6, SRZ ;  /* 0x0000000000067805 */ /* 0x000fe2000001ff00 */
[----:B------:R-:W-:Y:S01]  /*1be0*/  IMAD.X R61, RZ, RZ, R5, P1 ;  /* 0x000000ffff3d7224 */ /* 0x000fe200008e0605 */
[----:B------:R-:W-:Y:S01]  /*1bf0*/  CS2R R4, SRZ ;  /* 0x0000000000047805 */ /* 0x000fe2000001ff00 */
[----:B------:R-:W-:Y:S01]  /*1c00*/  IMAD.X R95, RZ, RZ, R13, P0 ;  /* 0x000000ffff5f7224 */ /* 0x000fe200000e060d */
[----:B------:R-:W-:-:S02]  /*1c10*/  CS2R R12, SRZ ;  /* 0x00000000000c7805 */ /* 0x000fc4000001ff00 */
[----:B------:R-:W-:Y:S02]  /*1c20*/  CS2R R14, SRZ ;  /* 0x00000000000e7805 */ /* 0x000fe4000001ff00 */
[----:B------:R-:W-:Y:S02]  /*1c30*/  CS2R R16, SRZ ;  /* 0x0000000000107805 */ /* 0x000fe4000001ff00 */
[----:B--2---:R-:W-:Y:S02]  /*1c40*/  CS2R R18, SRZ ;  /* 0x0000000000127805 */ /* 0x004fe4000001ff00 */
[----:B---3--:R-:W-:Y:S01]  /*1c50*/  CS2R R10, SRZ ;  /* 0x00000000000a7805 */ /* 0x008fe2000001ff00 */
[----:B------:R-:W-:-:S04]  /*1c60*/  DEPBAR.LE SB0, 0x4 ;  /* 0x000081000000791a */ /* 0x000fc80000000000 */
[----:B------:R-:W-:Y:S06]  /*1c70*/  BAR.SYNC.DEFER_BLOCKING 0x0 ;  /* 0x0000000000007b1d */ /* 0x000fec0000010000 */
[----:B------:R1:W2:Y:S04]  /*1c80*/  LDSM.16.M88.4 R20, [R103+UR11] ;  /* 0x0000000b6714783b */ /* 0x0002a80008000200 */
[----:B------:R1:W3:Y:S04]  /*1c90*/  LDSM.16.M88.4 R24, [R100+UR11+0x3000] ;  /* 0x0030000b6418783b */ /* 0x0002e80008000200 */
[----:B------:R1:W4:Y:S01]  /*1ca0*/  LDSM.16.M88.4 R28, [R100+UR11+0x7000] ;  /* 0x0070000b641c783b */ /* 0x0003220008000200 */
[----:B------:R-:W-:-:S04]  /*1cb0*/  DEPBAR.LE SB1, 0x0 ;  /* 0x000090000000791a */ /* 0x000fc80000000000 */
.L_x_0:
[----:B--23--:R-:W-:Y:S01]  /*1cc0*/  HMMA.16816.F32.BF16 R4, R20, R24, R4 ;  /* 0x000000181404723c */ /* 0x00cfe20000041804 */
[----:B------:R-:W-:Y:S01]  /*1cd0*/  LDSM.16.M88.4 R32, [R54+UR4] ;  /* 0x000000043620783b */ /* 0x000fe20008000200 */
[----:B------:R-:W-:Y:S02]  /*1ce0*/  UIADD3 UR8, UR8, 0x1, URZ ;  /* 0x0000000108087890 */ /* 0x000fe4000fffe03f */
[----:B------:R-:W-:Y:S01]  /*1cf0*/  UIADD3 UR9, UR9, 0x1, URZ ;  /* 0x0000000109097890 */ /* 0x000fe2000fffe03f */
[----:B-1----:R-:W1:Y:S01]  /*1d00*/  LDSM.16.M88.4 R36, [R53+UR5] ;  /* 0x000000053524783b */ /* 0x002e620008000200 */
[----:B------:R-:W-:Y:S02]  /*1d10*/  HMMA.16816.F32.BF16 R8, R20, R26, R8 ;  /* 0x0000001a1408723c */ /* 0x000fe40000041808 */
[----:B------:R-:W-:Y:S01]  /*1d20*/  UISETP.GE.AND UP0, UPT, UR9, 0x3, UPT ;  /* 0x000000030900788c */ /* 0x000fe2000bf06270 */
[----:B------:R-:W2:Y:S02]  /*1d30*/  LDSM.16.M88.4 R40, [R53+UR5+0x4000] ;  /* 0x004000053528783b */ /* 0x000ea40008000200 */
[----:B------:R-:W-:Y:S01]  /*1d40*/  VIADD R98, R98, 0x80 ;  /* 0x0000008062627836 */ /* 0x000fe20000000000 */
[----:B----4-:R-:W-:Y:S01]  /*1d50*/  HMMA.16816.F32.BF16 R12, R20, R28, R12 ;  /* 0x0000001c140c723c */ /* 0x010fe2000004180c */
[----:B------:R-:W-:Y:S01]  /*1d60*/  LDSM.16.M88.4 R24, [R51+UR5] ;  /* 0x000000053318783b */ /* 0x000fe20008000200 */
[----:B------:R-:W-:Y:S02]  /*1d70*/  USEL UR9, UR9, URZ, !UP0 ;  /* 0x0000003f09097287 */ /* 0x000fe4000c000000 */
[----:B------:R-:W-:Y:S01]  /*1d80*/  ISETP.GE.U32.AND P3, PT, R98, 0xa80, PT ;  /* 0x00000a806200780c */ /* 0x000fe20003f66070 */
[----:B------:R-:W-:Y:S01]  /*1d90*/  UISETP.GE.AND UP0, UPT, UR8, 0x3, UPT ;  /* 0x000000030800788c */ /* 0x000fe2000bf06270 */
[----:B------:R-:W-:Y:S01]  /*1da0*/  HMMA.16816.F32.BF16 R16, R20, R30, R16 ;  /* 0x0000001e1410723c */ /* 0x000fe20000041810 */
[----:B------:R-:W3:Y:S01]  /*1db0*/  LDSM.16.M88.4 R20, [R52+UR4] ;  /* 0x000000043414783b */ /* 0x000ee20008000200 */
[----:B------:R-:W-:Y:S02]  /*1dc0*/  ULEA UR14, UR9, UR11, 0xc ;  /* 0x0000000b090e7291 */ /* 0x000fe4000f8e603f */
[----:B------:R-:W-:Y:S01]  /*1dd0*/  USEL UR8, UR8, URZ, !UP0 ;  /* 0x0000003f08087287 */ /* 0x000fe2000c000000 */
[----:B------:R-:W4:Y:S03]  /*1de0*/  LDSM.16.M88.4 R28, [R51+UR5+0x4000] ;  /* 0x00400005331c783b */ /* 0x000f260008000200 */
[----:B------:R-:W-:Y:S03]  /*1df0*/  VIADD R123, R120, UR14 ;  /* 0x0000000e787b7c36 */ /* 0x000fe60008000000 */
[C---:B------:R-:W-:Y:S01]  /*1e00*/  VIADD R124, R119.reuse, UR14 ;  /* 0x0000000e777c7c36 */ /* 0x040fe20008000000 */
[----:B------:R-:W-:Y:S06]  /*1e10*/  ULEA UR14, UR9, UR10, 0xf ;  /* 0x0000000a090e7291 */ /* 0x000fec000f8e783f */
[----:B------:R-:W-:-:S01]  /*1e20*/  VIADD R125, R119, UR14 ;  /* 0x0000000e777d7c36 */ /* 0x000fc20008000000 */
[----:B-1----:R-:W-:Y:S06]  /*1e30*/  HMMA.16816.F32.BF16 R4, R32, R36, R4 ;  /* 0x000000242004723c */ /* 0x002fec0000041804 */
[----:B------:R-:W-:Y:S01]  /*1e40*/  HMMA.16816.F32.BF16 R8, R32, R38, R8 ;  /* 0x000000262008723c */ /* 0x000fe20000041808 */
[----:B------:R-:W-:Y:S05]  /*1e50*/  LDSM.16.M88.4 R36, [R49+UR5] ;  /* 0x000000053124783b */ /* 0x000fea0008000200 */
[----:B--2---:R-:W-:Y:S06]  /*1e60*/  HMMA.16816.F32.BF16 R12, R32, R40, R12 ;  /* 0x00000028200c723c */ /* 0x004fec000004180c */
[----:B------:R-:W-:Y:S01]  /*1e70*/  HMMA.16816.F32.BF16 R16, R32, R42, R16 ;  /* 0x0000002a2010723c */ /* 0x000fe20000041810 */
[----:B------:R-:W1:Y:S04]  /*1e80*/  LDSM.16.M88.4 R32, [R50+UR4] ;  /* 0x000000043220783b */ /* 0x000e680008000200 */
[----:B------:R-:W2:-:S01]  /*1e90*/  LDSM.16.M88.4 R40, [R49+UR5+0x4000] ;  /* 0x004000053128783b */ /* 0x000e820008000200 */
[----:B---3--:R-:W-:Y:S06]  /*1ea0*/  HMMA.16816.F32.BF16 R4, R20, R24, R4 ;  /* 0x000000181404723c */ /* 0x008fec0000041804 */
[----:B------:R-:W-:Y:S01]  /*1eb0*/  HMMA.16816.F32.BF16 R8, R20, R26, R8 ;  /* 0x0000001a1408723c */ /* 0x000fe20000041808 */
[----:B------:R-:W-:Y:S05]  /*1ec0*/  LDSM.16.M88.4 R24, [R47+UR5] ;  /* 0x000000052f18783b */ /* 0x000fea0008000200 */
[----:B----4-:R-:W-:Y:S06]  /*1ed0*/  HMMA.16816.F32.BF16 R12, R20, R28, R12 ;  /* 0x0000001c140c723c */ /* 0x010fec000004180c */
[----:B------:R-:W-:Y:S01]  /*1ee0*/  HMMA.16816.F32.BF16 R16, R20, R30, R16 ;  /* 0x0000001e1410723c */ /* 0x000fe20000041810 */
[----:B------:R-:W3:Y:S04]  /*1ef0*/  LDSM.16.M88.4 R20, [R48+UR4] ;  /* 0x000000043014783b */ /* 0x000ee80008000200 */
[----:B------:R-:W4:-:S01]  /*1f00*/  LDSM.16.M88.4 R28, [R47+UR5+0x4000] ;  /* 0x004000052f1c783b */ /* 0x000f020008000200 */
        /* <DEDUP_REMOVED lines=19> */
[----:B------:R-:W1:Y:S01]  /*2040*/  LDSM.16.M88.4 R32, [R2+UR4] ;  /* 0x000000040220783b */ /* 0x000e620008000200 */
[----:B------:R-:W-:Y:S03]  /*2050*/  ULEA UR4, UR8, UR11, 0xc ;  /* 0x0000000b08047291 */ /* 0x000fe6000f8e603f */
[----:B------:R-:W2:Y:S01]  /*2060*/  LDSM.16.M88.4 R40, [R0+UR5+0x4000] ;  /* 0x004000050028783b */ /* 0x000ea20008000200 */
[----:B------:R-:W-:Y:S01]  /*2070*/  ULEA UR5, UR8, UR10, 0xf ;  /* 0x0000000a08057291 */ /* 0x000fe2000f8e783f */
[----:B------:R-:W-:-:S01]  /*2080*/  BAR.SYNC.DEFER_BLOCKING 0x0 ;  /* 0x0000000000007b1d */ /* 0x000fc20000010000 */
[----:B---3--:R-:W-:Y:S06]  /*2090*/  HMMA.16816.F32.BF16 R4, R20, R24, R4 ;  /* 0x000000181404723c */ /* 0x008fec0000041804 */
[----:B------:R-:W-:Y:S06]  /*20a0*/  HMMA.16816.F32.BF16 R8, R20, R26, R8 ;  /* 0x0000001a1408723c */ /* 0x000fec0000041808 */
[----:B----4-:R-:W-:Y:S05]  /*20b0*/  HMMA.16816.F32.BF16 R12, R20, R28, R12 ;  /* 0x0000001c140c723c */ /* 0x010fea000004180c */
[----:B------:R-:W-:Y:S06]  /*20c0*/  IADD3 R26, P1, R64, UR7, RZ ;  /* 0x00000007401a7c10 */ /* 0x000fec000ff3e0ff */
[----:B------:R-:W-:Y:S01]  /*20d0*/  IADD3.X R27, R63, UR6, RZ, P1, !PT ;  /* 0x000000063f1b7c10 */ /* 0x000fe20008ffe4ff */
[----:B------:R-:W-:Y:S07]  /*20e0*/  HMMA.16816.F32.BF16 R16, R20, R30, R16 ;  /* 0x0000001e1410723c */ /* 0x000fee0000041810 */
[----:B------:R-:W-:Y:S01]  /*20f0*/  IADD3 R30, P0, R96, UR7, RZ ;  /* 0x00000007601e7c10 */ /* 0x000fe2000ff1e0ff */
[----:B-1----:R-:W-:Y:S05]  /*2100*/  HMMA.16816.F32.BF16 R4, R32, R36, R4 ;  /* 0x000000242004723c */ /* 0x002fea0000041804 */
[----:B------:R-:W-:-:S01]  /*2110*/  IADD3.X R31, R95, UR6, RZ, P0, !PT ;  /* 0x000000065f1f7c10 */ /* 0x000fc200087fe4ff */
[----:B------:R-:W-:Y:S04]  /*2120*/  HMMA.16816.F32.BF16 R8, R32, R38, R8 ;  /* 0x000000262008723c */ /* 0x000fe80000041808 */
[----:B------:R-:W-:Y:S01]  /*2130*/  @!PT LDS RZ, [RZ] ;  /* 0x00000000fffff984 */ /* 0x000fe20000000800 */
[----:B------:R-:W-:Y:S01]  /*2140*/  @!PT LDS RZ, [RZ] ;  /* 0x00000000fffff984 */ /* 0x000fe20000000800 */
[----:B------:R-:W-:Y:S01]  /*2150*/  @!PT LDS RZ, [RZ] ;  /* 0x00000000fffff984 */ /* 0x000fe20000000800 */
[----:B------:R1:W-:Y:S02]  /*2160*/  LDGSTS.E.BYPASS.LTC128B.128 [R123], desc[UR12][R30.64], !P3 ;  /* 0x000000001e7b7fae */ /* 0x0003e4000d901d4c */
[----:B--2---:R-:W-:Y:S02]  /*2170*/  HMMA.16816.F32.BF16 R12, R32, R40, R12 ;  /* 0x00000028200c723c */ /* 0x004fe4000004180c */
[----:B------:R2:W-:Y:S03]  /*2180*/  LDGSTS.E.BYPASS.LTC128B.128 [R124], desc[UR12][R30.64], !P3 ;  /* 0x000000001e7c7fae */ /* 0x0005e6000d901d4c */
[----:B------:R-:W-:Y:S01]  /*2190*/  IADD3 R38, P0, R62, UR7, RZ ;  /* 0x000000073e267c10 */ /* 0x000fe2000ff1e0ff */
[----:B------:R-:W0:Y:S01]  /*21a0*/  LDGDEPBAR ;  /* 0x00000000000079af */ /* 0x000e220000000000 */
[----:B------:R-:W-:Y:S04]  /*21b0*/  HMMA.16816.F32.BF16 R16, R32, R42, R16 ;  /* 0x0000002a2010723c */ /* 0x000fe80000041810 */
[----:B------:R-:W-:Y:S01]  /*21c0*/  IADD3.X R39, R61, UR6, RZ, P0, !PT ;  /* 0x000000063d277c10 */ /* 0x000fe200087fe4ff */
[----:B-1----:R-:W-:Y:S01]  /*21d0*/  VIADD R123, R120, UR14 ;  /* 0x0000000e787b7c36 */ /* 0x002fe20008000000 */
[----:B--2---:R-:W-:Y:S04]  /*21e0*/  IADD3 R30, P0, R66, UR7, RZ ;  /* 0x00000007421e7c10 */ /* 0x004fe8000ff1e0ff */
[----:B------:R1:W-:Y:S01]  /*21f0*/  LDGSTS.E.BYPASS.LTC128B.128 [R123], desc[UR12][R38.64], !P3 ;  /* 0x00000000267b7fae */ /* 0x0003e2000d901d4c */
[----:B------:R-:W-:Y:S01]  /*2200*/  VIADD R124, R117, UR14 ;  /* 0x0000000e757c7c36 */ /* 0x000fe20008000000 */
[----:B------:R-:W-:Y:S02]  /*2210*/  IADD3.X R31, R65, UR6, RZ, P0, !PT ;  /* 0x00000006411f7c10 */ /* 0x000fe400087fe4ff */
[----:B------:R2:W-:Y:S01]  /*2220*/  LDGSTS.E.BYPASS.LTC128B.128 [R125], desc[UR12][R26.64], !P3 ;  /* 0x000000001a7d7fae */ /* 0x0005e2000d901d4c */
[----:B-1----:R-:W-:Y:S01]  /*2230*/  VIADD R123, R118, UR14 ;  /* 0x0000000e767b7c36 */ /* 0x002fe20008000000 */
[----:B------:R-:W-:Y:S02]  /*2240*/  IADD3 R38, P1, R68, UR7, RZ ;  /* 0x0000000744267c10 */ /* 0x000fe4000ff3e0ff */
[----:B--2---:R-:W-:Y:S02]  /*2250*/  IADD3 R26, P0, R70, UR7, RZ ;  /* 0x00000007461a7c10 */ /* 0x004fe4000ff1e0ff */
[----:B------:R1:W-:Y:S01]  /*2260*/  LDGSTS.E.BYPASS.LTC128B.128 [R123], desc[UR12][R30.64], !P3 ;  /* 0x000000001e7b7fae */ /* 0x0003e2000d901d4c */
[----:B------:R-:W-:Y:S01]  /*2270*/  IADD3.X R39, R67, UR6, RZ, P1, !PT ;  /* 0x0000000643277c10 */ /* 0x000fe20008ffe4ff */
[----:B------:R-:W-:Y:S01]  /*2280*/  VIADD R125, R115, UR14 ;  /* 0x0000000e737d7c36 */ /* 0x000fe20008000000 */
[----:B------:R-:W-:Y:S03]  /*2290*/  IADD3.X R27, R69, UR6, RZ, P0, !PT ;  /* 0x00000006451b7c10 */ /* 0x000fe600087fe4ff */
[----:B------:R2:W-:Y:S01]  /*22a0*/  LDGSTS.E.BYPASS.LTC128B.128 [R124], desc[UR12][R38.64], !P3 ;  /* 0x00000000267c7fae */ /* 0x0005e2000d901d4c */
[----:B-1----:R-:W-:Y:S01]  /*22b0*/  VIADD R123, R116, UR14 ;  /* 0x0000000e747b7c36 */ /* 0x002fe20008000000 */
[----:B------:R-:W-:Y:S04]  /*22c0*/  IADD3 R30, P1, R72, UR7, RZ ;  /* 0x00000007481e7c10 */ /* 0x000fe8000ff3e0ff */
[----:B------:R1:W-:Y:S01]  /*22d0*/  LDGSTS.E.BYPASS.LTC128B.128 [R123], desc[UR12][R26.64], !P3 ;  /* 0x000000001a7b7fae */ /* 0x0003e2000d901d4c */
[----:B--2---:R-:W-:Y:S01]  /*22e0*/  IADD3 R38, P0, R74, UR7, RZ ;  /* 0x000000074a267c10 */ /* 0x004fe2000ff1e0ff */
[----:B------:R-:W-:Y:S01]  /*22f0*/  VIADD R124, R113, UR14 ;  /* 0x0000000e717c7c36 */ /* 0x000fe20008000000 */
[----:B------:R-:W-:Y:S02]  /*2300*/  IADD3.X R31, R71, UR6, RZ, P1, !PT ;  /* 0x00000006471f7c10 */ /* 0x000fe40008ffe4ff */
[----:B------:R-:W-:Y:S03]  /*2310*/  IADD3.X R39, R73, UR6, RZ, P0, !PT ;  /* 0x0000000649277c10 */ /* 0x000fe600087fe4ff */
[----:B------:R2:W-:Y:S01]  /*2320*/  LDGSTS.E.BYPASS.LTC128B.128 [R125], desc[UR12][R30.64], !P3 ;  /* 0x000000001e7d7fae */ /* 0x0005e2000d901d4c */
[----:B-1----:R-:W-:Y:S01]  /*2330*/  IADD3 R26, P1, R76, UR7, RZ ;  /* 0x000000074c1a7c10 */ /* 0x002fe2000ff3e0ff */
[----:B------:R-:W-:Y:S03]  /*2340*/  VIADD R123, R114, UR14 ;  /* 0x0000000e727b7c36 */ /* 0x000fe60008000000 */
[----:B------:R-:W-:Y:S02]  /*2350*/  IADD3.X R27, R75, UR6, RZ, P1, !PT ;  /* 0x000000064b1b7c10 */ /* 0x000fe40008ffe4ff */
[----:B------:R1:W-:Y:S01]  /*2360*/  LDGSTS.E.BYPASS.LTC128B.128 [R123], desc[UR12][R38.64], !P3 ;  /* 0x00000000267b7fae */ /* 0x0003e2000d901d4c */
[----:B--2---:R-:W-:Y:S01]  /*2370*/  IADD3 R30, P0, R78, UR7, RZ ;  /* 0x000000074e1e7c10 */ /* 0x004fe2000ff1e0ff */
[----:B------:R-:W-:Y:S02]  /*2380*/  VIADD R125, R111, UR14 ;  /* 0x0000000e6f7d7c36 */ /* 0x000fe40008000000 */
[----:B------:R2:W-:Y:S01]  /*2390*/  LDGSTS.E.BYPASS.LTC128B.128 [R124], desc[UR12][R26.64], !P3 ;  /* 0x000000001a7c7fae */ /* 0x0005e2000d901d4c */
[----:B------:R-:W-:Y:S02]  /*23a0*/  IADD3.X R31, R77, UR6, RZ, P0, !PT ;  /* 0x000000064d1f7c10 */ /* 0x000fe400087fe4ff */
[----:B-1----:R-:W-:Y:S01]  /*23b0*/  IADD3 R38, P1, R80, UR7, RZ ;  /* 0x0000000750267c10 */ /* 0x002fe2000ff3e0ff */
[----:B------:R-:W-:Y:S01]  /*23c0*/  VIADD R123, R112, UR14 ;  /* 0x0000000e707b7c36 */ /* 0x000fe20008000000 */
[----:B--2---:R-:W-:Y:S01]  /*23d0*/  IADD3 R26, P0, R82, UR7, RZ ;  /* 0x00000007521a7c10 */ /* 0x004fe2000ff1e0ff */
[----:B------:R-:W-:Y:S03]  /*23e0*/  VIADD R124, R110, UR14 ;  /* 0x0000000e6e7c7c36 */ /* 0x000fe60008000000 */
[----:B------:R1:W-:Y:S01]  /*23f0*/  LDGSTS.E.BYPASS.LTC128B.128 [R123], desc[UR12][R30.64], !P3 ;  /* 0x000000001e7b7fae */ /* 0x0003e2000d901d4c */
[----:B------:R-:W-:Y:S02]  /*2400*/  IADD3.X R39, R79, UR6, RZ, P1, !PT ;  /* 0x000000064f277c10 */ /* 0x000fe40008ffe4ff */
[----:B------:R-:W-:Y:S02]  /*2410*/  IADD3.X R27, R81, UR6, RZ, P0, !PT ;  /* 0x00000006511b7c10 */ /* 0x000fe400087fe4ff */
[----:B------:R-:W-:Y:S01]  /*2420*/  IADD3 R22, P0, R86, UR7, RZ ;  /* 0x0000000756167c10 */ /* 0x000fe2000ff1e0ff */
[----:B------:R2:W-:Y:S03]  /*2430*/  LDGSTS.E.BYPASS.LTC128B.128 [R125], desc[UR12][R38.64], !P3 ;  /* 0x00000000267d7fae */ /* 0x0005e6000d901d4c */
[----:B------:R-:W-:Y:S01]  /*2440*/  IADD3.X R23, R85, UR6, RZ, P0, !PT ;  /* 0x0000000655177c10 */ /* 0x000fe200087fe4ff */
[----:B------:R3:W-:Y:S01]  /*2450*/  LDGSTS.E.BYPASS.LTC128B.128 [R124], desc[UR12][R26.64], !P3 ;  /* 0x000000001a7c7fae */ /* 0x0007e2000d901d4c */
[----:B-1----:R-:W-:Y:S01]  /*2460*/  IADD3 R30, P1, R84, UR7, RZ ;  /* 0x00000007541e7c10 */ /* 0x002fe2000ff3e0ff */
[----:B------:R-:W-:Y:S03]  /*2470*/  VIADD R123, R109, UR14 ;  /* 0x0000000e6d7b7c36 */ /* 0x000fe60008000000 */
[----:B------:R-:W-:Y:S02]  /*2480*/  IADD3.X R31, R83, UR6, RZ, P1, !PT ;  /* 0x00000006531f7c10 */ /* 0x000fe40008ffe4ff */
[----:B--2---:R-:W-:Y:S01]  /*2490*/  IADD3 R38, P1, R90, UR7, RZ ;  /* 0x000000075a267c10 */ /* 0x004fe2000ff3e0ff */
[----:B------:R-:W-:Y:S02]  /*24a0*/  VIADD R125, R107, UR14 ;  /* 0x0000000e6b7d7c36 */ /* 0x000fe40008000000 */
[----:B------:R1:W-:Y:S01]  /*24b0*/  LDGSTS.E.BYPASS.LTC128B.128 [R123], desc[UR12][R30.64], !P3 ;  /* 0x000000001e7b7fae */ /* 0x0003e2000d901d4c */
[----:B---3--:R-:W-:Y:S01]  /*24c0*/  VIADD R124, R108, UR14 ;  /* 0x0000000e6c7c7c36 */ /* 0x008fe20008000000 */
[----:B------:R-:W-:Y:S02]  /*24d0*/  IADD3 R26, P2, R88, UR7, RZ ;  /* 0x00000007581a7c10 */ /* 0x000fe4000ff5e0ff */
[----:B------:R-:W-:Y:S02]  /*24e0*/  IADD3.X R39, R89, UR6, RZ, P1, !PT ;  /* 0x0000000659277c10 */ /* 0x000fe40008ffe4ff */
[----:B------:R2:W-:Y:S01]  /*24f0*/  LDGSTS.E.BYPASS.LTC128B.128 [R124], desc[UR12][R22.64], !P3 ;  /* 0x00000000167c7fae */ /* 0x0005e2000d901d4c */
[----:B------:R-:W-:Y:S05]  /*2500*/  IADD3.X R27, R87, UR6, RZ, P2, !PT ;  /* 0x00000006571b7c10 */ /* 0x000fea00097fe4ff */
[----:B------:R3:W-:Y:S01]  /*2510*/  LDGSTS.E.BYPASS.LTC128B.128 [R125], desc[UR12][R26.64], !P3 ;  /* 0x000000001a7d7fae */ /* 0x0007e2000d901d4c */
[----:B-1----:R-:W-:Y:S01]  /*2520*/  IADD3 R30, P0, R92, UR7, RZ ;  /* 0x000000075c1e7c10 */ /* 0x002fe2000ff1e0ff */
[----:B------:R-:W-:Y:S01]  /*2530*/  VIADD R123, R105, UR14 ;  /* 0x0000000e697b7c36 */ /* 0x000fe20008000000 */
[----:B------:R-:W-:Y:S02]  /*2540*/  UIADD3 UR7, UP0, UR7, 0x100, URZ ;  /* 0x0000010007077890 */ /* 0x000fe4000ff1e03f */
[----:B------:R-:W-:Y:S01]  /*2550*/  IADD3.X R31, R91, UR6, RZ, P0, !PT ;  /* 0x000000065b1f7c10 */ /* 0x000fe200087fe4ff */
[----:B--2---:R-:W-:Y:S01]  /*2560*/  VIADD R124, R106, UR14 ;  /* 0x0000000e6a7c7c36 */ /* 0x004fe20008000000 */
[----:B------:R-:W-:Y:S01]  /*2570*/  ISETP.GE.U32.AND P0, PT, R98, 0xb80, PT ;  /* 0x00000b806200780c */ /* 0x000fe20003f06070 */
[----:B------:R-:W-:Y:S03]  /*2580*/  UIADD3.X UR6, URZ, UR6, URZ, UP0, !UPT ;  /* 0x000000063f067290 */ /* 0x000fe600087fe43f */
[----:B------:R-:W-:Y:S04]  /*2590*/  LDGSTS.E.BYPASS.LTC128B.128 [R124], desc[UR12][R38.64], !P3 ;  /* 0x00000000267c7fae */ /* 0x000fe8000d901d4c */
[----:B---3--:R3:W-:Y:S04]  /*25a0*/  LDGSTS.E.BYPASS.LTC128B.128 [R123], desc[UR12][R30.64], !P3 ;  /* 0x000000001e7b7fae */ /* 0x0087e8000d901d4c */
[----:B------:R-:W0:Y:S01]  /*25b0*/  LDGDEPBAR ;  /* 0x00000000000079af */ /* 0x000e220000000000 */
[----:B------:R-:W-:Y:S04]  /*25c0*/  DEPBAR.LE SB0, 0x4 ;  /* 0x000081000000791a */ /* 0x000fe80000000000 */
[----:B------:R-:W-:Y:S06]  /*25d0*/  BAR.SYNC.DEFER_BLOCKING 0x0 ;  /* 0x0000000000007b1d */ /* 0x000fec0000010000 */
[----:B------:R1:W2:Y:S04]  /*25e0*/  LDSM.16.M88.4 R20, [R103+UR4] ;  /* 0x000000046714783b */ /* 0x0002a80008000200 */
[----:B------:R1:W2:Y:S04]  /*25f0*/  LDSM.16.M88.4 R24, [R100+UR5] ;  /* 0x000000056418783b */ /* 0x0002a80008000200 */
[----:B---3--:R1:W2:Y:S01]  /*2600*/  LDSM.16.M88.4 R28, [R100+UR5+0x4000] ;  /* 0x00400005641c783b */ /* 0x0082a20008000200 */
[----:B------:R-:W-:Y:S08]  /*2610*/  @!P0 BRA `(.L_x_0) ;  /* 0xfffffff400a88947 */ /* 0x000ff0000383ffff */
[----:B------:R-:W-:Y:S01]  /*2620*/  IABS R0, R99 ;  /* 0x0000006300007213 */ /* 0x000fe20000000000 */
[----:B------:R-:W-:-:S04]  /*2630*/  DEPBAR.LE SB0, 0x0 ;  /* 0x000080000000791a */ /* 0x000fc80000000000 */
[----:B------:R-:W-:Y:S01]  /*2640*/  IMAD.HI.U32 R122, R122, R0, RZ ;  /* 0x000000007a7a7227 */ /* 0x000fe200078e00ff */
[----:B------:R-:W-:Y:S02]  /*2650*/  SHF.R.U32.HI R121, RZ, 0x2, R121 ;  /* 0x00000002ff797819 */ /* 0x000fe40000011679 */
[----:B------:R-:W-:Y:S01]  /*2660*/  F2FP.BF16.F32.PACK_AB R8, R9, R8 ;  /* 0x000000080908723e */ /* 0x000fe200000010ff */
[----:B------:R-:W-:Y:S01]  /*2670*/  IMAD R93, R122, R93, R0 ;  /* 0x0000005d7a5d7224 */ /* 0x000fe200078e0200 */
[----:B------:R-:W-:Y:S01]  /*2680*/  F2FP.BF16.F32.PACK_AB R4, R5, R4 ;  /* 0x000000040504723e */ /* 0x000fe200000010ff */
[----:B------:R-:W-:Y:S01]  /*2690*/  IMAD.SHL.U32 R0, R97, 0x2, RZ ;  /* 0x0000000261007824 */ /* 0x000fe200078e00ff */
[----:B------:R-:W-:Y:S01]  /*26a0*/  F2FP.BF16.F32.PACK_AB R6, R7, R6 ;  /* 0x000000060706723e */ /* 0x000fe200000010ff */
[----:B------:R-:W-:Y:S01]  /*26b0*/  IMAD.SHL.U32 R3, R102, 0x2, RZ ;  /* 0x0000000266037824 */ /* 0x000fe200078e00ff */
[----:B------:R-:W-:Y:S02]  /*26c0*/  ISETP.GT.U32.AND P0, PT, R94, R93, PT ;  /* 0x0000005d5e00720c */ /* 0x000fe40003f04070 */
[----:B------:R-:W-:-:S02]  /*26d0*/  LOP3.LUT R0, R101, 0x6, R0, 0xf8, !PT ;  /* 0x0000000665007812 */ /* 0x000fc400078ef800 */
[----:B------:R-:W-:Y:S02]  /*26e0*/  F2FP.BF16.F32.PACK_AB R10, R11, R10 ;  /* 0x0000000a0b0a723e */ /* 0x000fe400000010ff */
[----:B------:R-:W-:Y:S01]  /*26f0*/  F2FP.BF16.F32.PACK_AB R12, R13, R12 ;  /* 0x0000000c0d0c723e */ /* 0x000fe200000010ff */
[----:B------:R-:W-:Y:S01]  /*2700*/  IMAD R0, R121, 0x88, R0 ;  /* 0x0000008879007824 */ /* 0x000fe200078e0200 */
[----:B------:R-:W-:Y:S02]  /*2710*/  F2FP.BF16.F32.PACK_AB R14, R15, R14 ;  /* 0x0000000e0f0e723e */ /* 0x000fe400000010ff */
[----:B------:R-:W-:Y:S02]  /*2720*/  F2FP.BF16.F32.PACK_AB R16, R17, R16 ;  /* 0x000000101110723e */ /* 0x000fe400000010ff */
[----:B------:R-:W-:Y:S01]  /*2730*/  F2FP.BF16.F32.PACK_AB R18, R19, R18 ;  /* 0x000000121312723e */ /* 0x000fe200000010ff */
[----:B------:R-:W-:Y:S01]  /*2740*/  @!P0 IMAD.IADD R93, R93, 0x1, -R94 ;  /* 0x000000015d5d8824 */ /* 0x000fe200078e0a5e */
[----:B------:R-:W-:Y:S01]  /*2750*/  LEA R9, R0, UR11, 0x1 ;  /* 0x0000000b00097c11 */ /* 0x000fe2000f8e08ff */
[----:B------:R-:W-:Y:S01]  /*2760*/  BAR.SYNC.DEFER_BLOCKING 0x0 ;  /* 0x0000000000007b1d */ /* 0x000fe20000010000 */
[----:B------:R-:W-:-:S02]  /*2770*/  LOP3.LUT R3, R3, R104, RZ, 0xfc, !PT ;  /* 0x0000006803037212 */ /* 0x000fc400078efcff */
[----:B------:R-:W-:Y:S02]  /*2780*/  ISETP.GT.U32.AND P0, PT, R94, R93, PT ;  /* 0x0000005d5e00720c */ /* 0x000fe40003f04070 */
[----:B------:R-:W-:Y:S01]  /*2790*/  ISETP.GE.AND P1, PT, R99, RZ, PT ;  /* 0x000000ff6300720c */ /* 0x000fe20003f26270 */
[----:B------:R-:W-:Y:S01]  /*27a0*/  IMAD R0, R3, 0x88, R56 ;  /* 0x0000008803007824 */ /* 0x000fe200078e0238 */
[----:B------:R-:W-:Y:S01]  /*27b0*/  LOP3.LUT R55, R55, R56, RZ, 0xfc, !PT ;  /* 0x0000003837377212 */ /* 0x000fe200078efcff */
[----:B------:R-:W3:Y:S03]  /*27c0*/  LDC.64 R2, c[0x0][0x220] ;  /* 0x00008800ff027b82 */ /* 0x000ee60000000a00 */
[----:B------:R-:W-:-:S05]  /*27d0*/  LEA R0, R0, UR11, 0x1 ;  /* 0x0000000b00007c11 */ /* 0x000fca000f8e08ff */
[----:B------:R-:W-:Y:S01]  /*27e0*/  @!P0 IMAD.IADD R93, R93, 0x1, -R94 ;  /* 0x000000015d5d8824 */ /* 0x000fe200078e0a5e */
[----:B------:R-:W-:-:S03]  /*27f0*/  ISETP.NE.AND P0, PT, R59, RZ, PT ;  /* 0x000000ff3b00720c */ /* 0x000fc60003f05270 */
[----:B------:R-:W-:Y:S01]  /*2800*/  @!P1 IMAD.MOV R93, RZ, RZ, -R93 ;  /* 0x000000ffff5d9224 */ /* 0x000fe200078e0a5d */
[----:B------:R-:W-:Y:S04]  /*2810*/  STS [R9], R4 ;  /* 0x0000000409007388 */ /* 0x000fe80000000800 */
[----:B------:R-:W-:Y:S02]  /*2820*/  SEL R57, R57, R93, !P0 ;  /* 0x0000005d39397207 */ /* 0x000fe40004000000 */
[----:B------:R-:W-:Y:S01]  /*2830*/  ISETP.GE.AND P0, PT, R55, 0x2400, PT ;  /* 0x000024003700780c */ /* 0x000fe20003f06270 */
[----:B------:R-:W-:Y:S02]  /*2840*/  STS [R9+0x880], R6 ;  /* 0x0008800609007388 */ /* 0x000fe40000000800 */
[----:B------:R-:W-:-:S02]  /*2850*/  IMAD R57, R60, 0x8, R57 ;  /* 0x000000083c397824 */ /* 0x000fc400078e0239 */
[----:B------:R4:W-:Y:S01]  /*2860*/  STS [R9+0x40], R8 ;  /* 0x0000400809007388 */ /* 0x0009e20000000800 */
[----:B---3--:R-:W-:-:S03]  /*2870*/  IMAD.WIDE R2, R55, 0x2, R2 ;  /* 0x0000000237027825 */ /* 0x008fc600078e0202 */
[----:B------:R-:W-:Y:S01]  /*2880*/  STS [R9+0x8c0], R10 ;  /* 0x0008c00a09007388 */ /* 0x000fe20000000800 */
[----:B------:R-:W-:-:S03]  /*2890*/  IMAD.SHL.U32 R57, R57, 0x10, RZ ;  /* 0x0000001039397824 */ /* 0x000fc600078e00ff */
[----:B------:R-:W-:Y:S04]  /*28a0*/  STS [R9+0x80], R12 ;  /* 0x0000800c09007388 */ /* 0x000fe80000000800 */
[----:B------:R-:W-:Y:S04]  /*28b0*/  STS [R9+0x900], R14 ;  /* 0x0009000e09007388 */ /* 0x000fe80000000800 */
[----:B------:R-:W-:Y:S04]  /*28c0*/  STS [R9+0xc0], R16 ;  /* 0x0000c01009007388 */ /* 0x000fe80000000800 */
[----:B------:R-:W-:Y:S01]  /*28d0*/  STS [R9+0x940], R18 ;  /* 0x0009401209007388 */ /* 0x000fe20000000800 */
[----:B------:R-:W-:Y:S01]  /*28e0*/  BAR.SYNC.DEFER_BLOCKING 0x0 ;  /* 0x0000000000007b1d */ /* 0x000fe20000010000 */
[----:B----4-:R-:W-:-:S02]  /*28f0*/  LOP3.LUT R8, R57, R58, RZ, 0xfc, !PT ;  /* 0x0000003a39087212 */ /* 0x010fc400078efcff */
[----:B------:R-:W-:Y:S02]  /*2900*/  LOP3.LUT R57, R57, 0x8, R58, 0xfe, !PT ;  /* 0x0000000839397812 */ /* 0x000fe400078efe3a */
[----:B------:R-:W-:Y:S02]  /*2910*/  ISETP.LT.AND P1, PT, R8, 0x1, !P0 ;  /* 0x000000010800780c */ /* 0x000fe40004721270 */
[----:B------:R-:W-:Y:S01]  /*2920*/  ISETP.LT.AND P0, PT, R57, 0x1, !P0 ;  /* 0x000000013900780c */ /* 0x000fe20004701270 */
[----:B------:R-:W3:Y:S10]  /*2930*/  LDS.128 R4, [R0] ;  /* 0x0000000000047984 */ /* 0x000ef40000000c00 */
[----:B---3--:R3:W-:Y:S02]  /*2940*/  @P1 STG.E.128 desc[UR12][R2.64], R4 ;  /* 0x0000000402001986 */ /* 0x0087e4000c101d0c */
[----:B------:R-:W-:Y:S05]  /*2950*/  @!P0 EXIT ;  /* 0x000000000000894d */ /* 0x000fea0003800000 */
[----:B---3--:R-:W1:Y:S04]  /*2960*/  LDS.128 R4, [R0+0x880] ;  /* 0x0008800000047984 */ /* 0x008e680000000c00 */
[----:B-1----:R-:W-:Y:S01]  /*2970*/  STG.E.128 desc[UR12][R2.64], R4 ;  /* 0x0000000402007986 */ /* 0x002fe2000c101d0c */
[----:B------:R-:W-:Y:S05]  /*2980*/  EXIT ;  /* 0x000000000000794d */ /* 0x000fea0003800000 */
.L_x_1:
[----:B------:R-:W-:-:S00]  /*2990*/  BRA `(.L_x_1) ;  /* 0xfffffffc00fc7947 */ /* 0x000fc0000383ffff */
[----:B------:R-:W-:-:S00]  /*29a0*/  NOP ;  /* 0x0000000000007918 */ /* 0x000fc00000000000 */
        /* <DEDUP_REMOVED lines=13> */
.L_x_2:


//--------------------- .nv.shared.triton_mm      --------------------------
	.section	.nv.shared.triton_mm,"aw",@nobits
	.sectionflags	@""
	.align	16
	.zero		1024


//--------------------- .nv.constant0.triton_mm   --------------------------
	.section	.nv.constant0.triton_mm,"a",@progbits
	.sectionflags	@""
	.align	4
.nv.constant0.triton_mm:
	.zero		552
